//
// Generated by NVIDIA NVVM Compiler
//
// Compiler Build ID: CL-36424714
// Cuda compilation tools, release 13.0, V13.0.88
// Based on NVVM 20.0.0
//

.version 9.0
.target sm_100
.address_size 64

	// .globl	_Z6renderiii6VectorS_3RayP6SphereiPS_
.func  (.param .align 16 .b8 func_retval0[16]) __internal_trig_reduction_slowpathd
(
	.param .b64 __internal_trig_reduction_slowpathd_param_0
)
;
.global .align 8 .b8 __cudart_i2opi_d[144] = {8, 93, 141, 31, 177, 95, 251, 107, 234, 146, 82, 138, 247, 57, 7, 61, 123, 241, 229, 235, 199, 186, 39, 117, 45, 234, 95, 158, 102, 63, 70, 79, 183, 9, 203, 39, 207, 126, 54, 109, 31, 109, 10, 90, 139, 17, 47, 239, 15, 152, 5, 222, 255, 151, 248, 31, 59, 40, 249, 189, 139, 95, 132, 156, 244, 57, 83, 131, 57, 214, 145, 57, 65, 126, 95, 180, 38, 112, 156, 233, 132, 68, 187, 46, 245, 53, 130, 232, 62, 167, 41, 177, 28, 235, 29, 254, 28, 146, 209, 9, 234, 46, 73, 6, 224, 210, 77, 66, 58, 110, 36, 183, 97, 197, 187, 222, 171, 99, 81, 254, 65, 144, 67, 60, 153, 149, 98, 219, 192, 221, 52, 245, 209, 87, 39, 252, 41, 21, 68, 78, 110, 131, 249, 162};
.global .align 16 .b8 __cudart_sin_cos_coeffs[128] = {70, 210, 176, 44, 241, 229, 90, 190, 146, 227, 172, 105, 227, 29, 199, 62, 161, 98, 219, 25, 160, 1, 42, 191, 24, 8, 17, 17, 17, 17, 129, 63, 84, 85, 85, 85, 85, 85, 197, 191, 0, 0, 0, 0, 0, 0, 0, 0, 0, 0, 0, 0, 0, 0, 0, 0, 100, 129, 253, 32, 131, 255, 168, 189, 40, 133, 239, 193, 167, 238, 33, 62, 217, 230, 6, 142, 79, 126, 146, 190, 233, 188, 221, 25, 160, 1, 250, 62, 71, 93, 193, 22, 108, 193, 86, 191, 81, 85, 85, 85, 85, 85, 165, 63, 0, 0, 0, 0, 0, 0, 224, 191, 0, 0, 0, 0, 0, 0, 240, 63};

.visible .entry _Z6renderiii6VectorS_3RayP6SphereiPS_(
	.param .u32 _Z6renderiii6VectorS_3RayP6SphereiPS__param_0,
	.param .u32 _Z6renderiii6VectorS_3RayP6SphereiPS__param_1,
	.param .u32 _Z6renderiii6VectorS_3RayP6SphereiPS__param_2,
	.param .align 8 .b8 _Z6renderiii6VectorS_3RayP6SphereiPS__param_3[24],
	.param .align 8 .b8 _Z6renderiii6VectorS_3RayP6SphereiPS__param_4[24],
	.param .align 8 .b8 _Z6renderiii6VectorS_3RayP6SphereiPS__param_5[48],
	.param .u64 .ptr .align 1 _Z6renderiii6VectorS_3RayP6SphereiPS__param_6,
	.param .u32 _Z6renderiii6VectorS_3RayP6SphereiPS__param_7,
	.param .u64 .ptr .align 1 _Z6renderiii6VectorS_3RayP6SphereiPS__param_8
)
{
	.reg .pred 	%p<92>;
	.reg .b32 	%r<100>;
	.reg .b64 	%rd<66>;
	.reg .b64 	%fd<594>;

	ld.param.f64 	%fd175, [_Z6renderiii6VectorS_3RayP6SphereiPS__param_5+40];
	ld.param.f64 	%fd174, [_Z6renderiii6VectorS_3RayP6SphereiPS__param_5+32];
	ld.param.f64 	%fd173, [_Z6renderiii6VectorS_3RayP6SphereiPS__param_5+24];
	ld.param.f64 	%fd172, [_Z6renderiii6VectorS_3RayP6SphereiPS__param_5+16];
	ld.param.f64 	%fd171, [_Z6renderiii6VectorS_3RayP6SphereiPS__param_5+8];
	ld.param.f64 	%fd170, [_Z6renderiii6VectorS_3RayP6SphereiPS__param_5];
	ld.param.f64 	%fd169, [_Z6renderiii6VectorS_3RayP6SphereiPS__param_4+16];
	ld.param.f64 	%fd168, [_Z6renderiii6VectorS_3RayP6SphereiPS__param_4+8];
	ld.param.f64 	%fd167, [_Z6renderiii6VectorS_3RayP6SphereiPS__param_4];
	ld.param.f64 	%fd166, [_Z6renderiii6VectorS_3RayP6SphereiPS__param_3+16];
	ld.param.f64 	%fd165, [_Z6renderiii6VectorS_3RayP6SphereiPS__param_3+8];
	ld.param.f64 	%fd164, [_Z6renderiii6VectorS_3RayP6SphereiPS__param_3];
	ld.param.u32 	%r31, [_Z6renderiii6VectorS_3RayP6SphereiPS__param_0];
	ld.param.u32 	%r32, [_Z6renderiii6VectorS_3RayP6SphereiPS__param_1];
	ld.param.u32 	%r34, [_Z6renderiii6VectorS_3RayP6SphereiPS__param_2];
	ld.param.u64 	%rd19, [_Z6renderiii6VectorS_3RayP6SphereiPS__param_8];
	cvta.to.global.u64 	%rd20, %rd19;
	mov.u32 	%r35, %ctaid.x;
	mov.u32 	%r36, %ntid.x;
	mov.u32 	%r37, %tid.x;
	mad.lo.s32 	%r38, %r35, %r36, %r37;
	mov.u32 	%r39, %ctaid.y;
	mov.u32 	%r40, %ntid.y;
	mov.u32 	%r41, %tid.y;
	mad.lo.s32 	%r42, %r39, %r40, %r41;
	not.b32 	%r43, %r42;
	add.s32 	%r44, %r32, %r43;
	mad.lo.s32 	%r45, %r44, %r31, %r38;
	cvt.u64.u32 	%rd21, %r42;
	shl.b64 	%rd22, %rd21, 32;
	mul.wide.s32 	%rd23, %r38, 65536;
	mov.u32 	%r46, %ctaid.z;
	mov.u32 	%r47, %ntid.z;
	mov.u32 	%r48, %tid.z;
	mad.lo.s32 	%r49, %r46, %r47, %r48;
	cvt.u64.u32 	%rd24, %r49;
	or.b64  	%rd25, %rd23, %rd24;
	or.b64  	%rd62, %rd25, %rd22;
	mul.wide.s32 	%rd26, %r45, 24;
	add.s64 	%rd2, %rd20, %rd26;
	cvt.rn.f64.s32 	%fd177, %r34;
	rcp.rn.f64 	%fd1, %fd177;
	mov.f64 	%fd551, 0d3FE0000000000000;
	mov.pred 	%p90, -1;
$L__BB0_1:
	mov.pred 	%p1, %p90;
	mov.f64 	%fd553, 0d0000000000000000;
	mov.f64 	%fd552, 0d3FE0000000000000;
	mov.pred 	%p91, -1;
	mov.f64 	%fd554, %fd553;
	mov.f64 	%fd555, %fd553;
$L__BB0_2:
	mov.pred 	%p2, %p91;
	mov.f64 	%fd556, 0d0000000000000000;
	mov.b32 	%r88, 0;
	mov.f64 	%fd557, %fd556;
	mov.f64 	%fd558, %fd556;
$L__BB0_3:
	mad.lo.s64 	%rd27, %rd62, 25214903917, 11;
	shr.u64 	%rd28, %rd27, 18;
	and.b64  	%rd29, %rd28, 1073741823;
	cvt.rn.f64.u64 	%fd181, %rd29;
	mul.f64 	%fd182, %fd181, 0d3E10000000000000;
	fma.rn.f64 	%fd10, %fd181, 0d3E10000000000000, %fd182;
	mad.lo.s64 	%rd30, %rd62, 8602081037417187945, 277363943098;
	and.b64  	%rd62, %rd30, 281474976710655;
	shr.u64 	%rd31, %rd62, 18;
	cvt.rn.f64.u64 	%fd183, %rd31;
	mul.f64 	%fd184, %fd183, 0d3E10000000000000;
	fma.rn.f64 	%fd11, %fd183, 0d3E10000000000000, %fd184;
	setp.geu.f64 	%p5, %fd10, 0d3FF0000000000000;
	@%p5 bra 	$L__BB0_5;
	sqrt.rn.f64 	%fd189, %fd10;
	add.f64 	%fd559, %fd189, 0dBFF0000000000000;
	bra.uni 	$L__BB0_6;
$L__BB0_5:
	mov.f64 	%fd185, 0d4000000000000000;
	sub.f64 	%fd186, %fd185, %fd10;
	sqrt.rn.f64 	%fd187, %fd186;
	mov.f64 	%fd188, 0d3FF0000000000000;
	sub.f64 	%fd559, %fd188, %fd187;
$L__BB0_6:
	setp.geu.f64 	%p6, %fd11, 0d3FF0000000000000;
	@%p6 bra 	$L__BB0_8;
	sqrt.rn.f64 	%fd194, %fd11;
	add.f64 	%fd560, %fd194, 0dBFF0000000000000;
	bra.uni 	$L__BB0_9;
$L__BB0_8:
	mov.f64 	%fd190, 0d4000000000000000;
	sub.f64 	%fd191, %fd190, %fd11;
	sqrt.rn.f64 	%fd192, %fd191;
	mov.f64 	%fd193, 0d3FF0000000000000;
	sub.f64 	%fd560, %fd193, %fd192;
$L__BB0_9:
	ld.param.u32 	%r81, [_Z6renderiii6VectorS_3RayP6SphereiPS__param_1];
	ld.param.u32 	%r80, [_Z6renderiii6VectorS_3RayP6SphereiPS__param_0];
	add.f64 	%fd197, %fd551, %fd559;
	cvt.rn.f64.s32 	%fd198, %r38;
	fma.rn.f64 	%fd199, %fd197, 0d3FE0000000000000, %fd198;
	cvt.rn.f64.s32 	%fd200, %r80;
	div.rn.f64 	%fd201, %fd199, %fd200;
	add.f64 	%fd202, %fd201, 0dBFE0000000000000;
	add.f64 	%fd203, %fd552, %fd560;
	cvt.rn.f64.u32 	%fd204, %r42;
	fma.rn.f64 	%fd205, %fd203, 0d3FE0000000000000, %fd204;
	cvt.rn.f64.s32 	%fd206, %r81;
	div.rn.f64 	%fd207, %fd205, %fd206;
	add.f64 	%fd208, %fd207, 0dBFE0000000000000;
	mul.f64 	%fd209, %fd167, %fd208;
	mul.f64 	%fd210, %fd168, %fd208;
	mul.f64 	%fd211, %fd169, %fd208;
	fma.rn.f64 	%fd212, %fd164, %fd202, %fd209;
	fma.rn.f64 	%fd213, %fd165, %fd202, %fd210;
	fma.rn.f64 	%fd214, %fd166, %fd202, %fd211;
	add.f64 	%fd215, %fd173, %fd212;
	add.f64 	%fd216, %fd174, %fd213;
	add.f64 	%fd217, %fd175, %fd214;
	mul.f64 	%fd218, %fd216, %fd216;
	fma.rn.f64 	%fd219, %fd215, %fd215, %fd218;
	fma.rn.f64 	%fd220, %fd217, %fd217, %fd219;
	sqrt.rn.f64 	%fd221, %fd220;
	rcp.rn.f64 	%fd222, %fd221;
	mul.f64 	%fd570, %fd215, %fd222;
	mul.f64 	%fd571, %fd216, %fd222;
	mul.f64 	%fd572, %fd217, %fd222;
	fma.rn.f64 	%fd567, %fd570, 0d4061800000000000, %fd170;
	fma.rn.f64 	%fd568, %fd571, 0d4061800000000000, %fd171;
	fma.rn.f64 	%fd569, %fd572, 0d4061800000000000, %fd172;
	mov.b32 	%r89, 0;
	mov.f64 	%fd564, 0d0000000000000000;
	mov.f64 	%fd561, 0d3FF0000000000000;
	mov.f64 	%fd562, %fd561;
	mov.f64 	%fd563, %fd561;
	mov.f64 	%fd565, %fd564;
	mov.f64 	%fd566, %fd564;
	mov.u32 	%r90, %r89;
$L__BB0_10:
	mov.f64 	%fd35, %fd572;
	mov.f64 	%fd34, %fd571;
	mov.f64 	%fd33, %fd570;
	ld.param.u32 	%r82, [_Z6renderiii6VectorS_3RayP6SphereiPS__param_7];
	setp.lt.s32 	%p7, %r82, 1;
	mov.f64 	%fd583, 0d4415AF1D78B58C40;
	@%p7 bra 	$L__BB0_39;
	ld.param.u32 	%r83, [_Z6renderiii6VectorS_3RayP6SphereiPS__param_7];
	ld.param.u64 	%rd56, [_Z6renderiii6VectorS_3RayP6SphereiPS__param_6];
	cvta.to.global.u64 	%rd8, %rd56;
	setp.lt.u32 	%p8, %r83, 4;
	mov.f64 	%fd583, 0d4415AF1D78B58C40;
	mov.b32 	%r94, 0;
	@%p8 bra 	$L__BB0_26;
	add.s64 	%rd63, %rd8, 176;
	mov.f64 	%fd583, 0d4415AF1D78B58C40;
	mov.b32 	%r91, 0;
$L__BB0_13:
	ld.global.f64 	%fd228, [%rd63+-168];
	sub.f64 	%fd229, %fd228, %fd567;
	ld.global.f64 	%fd230, [%rd63+-160];
	sub.f64 	%fd231, %fd230, %fd568;
	ld.global.f64 	%fd232, [%rd63+-152];
	sub.f64 	%fd233, %fd232, %fd569;
	mul.f64 	%fd234, %fd34, %fd231;
	fma.rn.f64 	%fd235, %fd33, %fd229, %fd234;
	fma.rn.f64 	%fd37, %fd35, %fd233, %fd235;
	mul.f64 	%fd236, %fd37, %fd37;
	mul.f64 	%fd237, %fd231, %fd231;
	fma.rn.f64 	%fd238, %fd229, %fd229, %fd237;
	fma.rn.f64 	%fd239, %fd233, %fd233, %fd238;
	sub.f64 	%fd240, %fd236, %fd239;
	ld.global.f64 	%fd241, [%rd63+-176];
	fma.rn.f64 	%fd38, %fd241, %fd241, %fd240;
	setp.lt.f64 	%p9, %fd38, 0d0000000000000000;
	mov.f64 	%fd574, 0d0000000000000000;
	@%p9 bra 	$L__BB0_16;
	sqrt.rn.f64 	%fd39, %fd38;
	sub.f64 	%fd574, %fd37, %fd39;
	setp.gt.f64 	%p10, %fd574, 0d3F1A36E2EB1C432D;
	@%p10 bra 	$L__BB0_16;
	add.f64 	%fd242, %fd37, %fd39;
	setp.gt.f64 	%p11, %fd242, 0d3F1A36E2EB1C432D;
	selp.f64 	%fd574, %fd242, 0d0000000000000000, %p11;
$L__BB0_16:
	setp.neu.f64 	%p12, %fd574, 0d0000000000000000;
	setp.lt.f64 	%p13, %fd574, %fd583;
	and.pred  	%p14, %p12, %p13;
	selp.b32 	%r6, %r91, %r89, %p14;
	selp.f64 	%fd43, %fd574, %fd583, %p14;
	ld.global.f64 	%fd244, [%rd63+-80];
	sub.f64 	%fd245, %fd244, %fd567;
	ld.global.f64 	%fd246, [%rd63+-72];
	sub.f64 	%fd247, %fd246, %fd568;
	ld.global.f64 	%fd248, [%rd63+-64];
	sub.f64 	%fd249, %fd248, %fd569;
	mul.f64 	%fd250, %fd34, %fd247;
	fma.rn.f64 	%fd251, %fd33, %fd245, %fd250;
	fma.rn.f64 	%fd44, %fd35, %fd249, %fd251;
	mul.f64 	%fd252, %fd44, %fd44;
	mul.f64 	%fd253, %fd247, %fd247;
	fma.rn.f64 	%fd254, %fd245, %fd245, %fd253;
	fma.rn.f64 	%fd255, %fd249, %fd249, %fd254;
	sub.f64 	%fd256, %fd252, %fd255;
	ld.global.f64 	%fd257, [%rd63+-88];
	fma.rn.f64 	%fd45, %fd257, %fd257, %fd256;
	setp.lt.f64 	%p15, %fd45, 0d0000000000000000;
	mov.f64 	%fd575, 0d0000000000000000;
	@%p15 bra 	$L__BB0_19;
	sqrt.rn.f64 	%fd46, %fd45;
	sub.f64 	%fd575, %fd44, %fd46;
	setp.gt.f64 	%p16, %fd575, 0d3F1A36E2EB1C432D;
	@%p16 bra 	$L__BB0_19;
	add.f64 	%fd258, %fd44, %fd46;
	setp.gt.f64 	%p17, %fd258, 0d3F1A36E2EB1C432D;
	selp.f64 	%fd575, %fd258, 0d0000000000000000, %p17;
$L__BB0_19:
	setp.neu.f64 	%p18, %fd575, 0d0000000000000000;
	setp.lt.f64 	%p19, %fd575, %fd43;
	and.pred  	%p20, %p18, %p19;
	add.s32 	%r7, %r91, 1;
	selp.b32 	%r8, %r7, %r6, %p20;
	selp.f64 	%fd50, %fd575, %fd43, %p20;
	ld.global.f64 	%fd260, [%rd63+8];
	sub.f64 	%fd261, %fd260, %fd567;
	ld.global.f64 	%fd262, [%rd63+16];
	sub.f64 	%fd263, %fd262, %fd568;
	ld.global.f64 	%fd264, [%rd63+24];
	sub.f64 	%fd265, %fd264, %fd569;
	mul.f64 	%fd266, %fd34, %fd263;
	fma.rn.f64 	%fd267, %fd33, %fd261, %fd266;
	fma.rn.f64 	%fd51, %fd35, %fd265, %fd267;
	mul.f64 	%fd268, %fd51, %fd51;
	mul.f64 	%fd269, %fd263, %fd263;
	fma.rn.f64 	%fd270, %fd261, %fd261, %fd269;
	fma.rn.f64 	%fd271, %fd265, %fd265, %fd270;
	sub.f64 	%fd272, %fd268, %fd271;
	ld.global.f64 	%fd273, [%rd63];
	fma.rn.f64 	%fd52, %fd273, %fd273, %fd272;
	setp.lt.f64 	%p21, %fd52, 0d0000000000000000;
	mov.f64 	%fd576, 0d0000000000000000;
	@%p21 bra 	$L__BB0_22;
	sqrt.rn.f64 	%fd53, %fd52;
	sub.f64 	%fd576, %fd51, %fd53;
	setp.gt.f64 	%p22, %fd576, 0d3F1A36E2EB1C432D;
	@%p22 bra 	$L__BB0_22;
	add.f64 	%fd274, %fd51, %fd53;
	setp.gt.f64 	%p23, %fd274, 0d3F1A36E2EB1C432D;
	selp.f64 	%fd576, %fd274, 0d0000000000000000, %p23;
$L__BB0_22:
	setp.neu.f64 	%p24, %fd576, 0d0000000000000000;
	setp.lt.f64 	%p25, %fd576, %fd50;
	and.pred  	%p26, %p24, %p25;
	add.s32 	%r9, %r7, 1;
	selp.b32 	%r10, %r9, %r8, %p26;
	selp.f64 	%fd57, %fd576, %fd50, %p26;
	ld.global.f64 	%fd276, [%rd63+96];
	sub.f64 	%fd277, %fd276, %fd567;
	ld.global.f64 	%fd278, [%rd63+104];
	sub.f64 	%fd279, %fd278, %fd568;
	ld.global.f64 	%fd280, [%rd63+112];
	sub.f64 	%fd281, %fd280, %fd569;
	mul.f64 	%fd282, %fd34, %fd279;
	fma.rn.f64 	%fd283, %fd33, %fd277, %fd282;
	fma.rn.f64 	%fd58, %fd35, %fd281, %fd283;
	mul.f64 	%fd284, %fd58, %fd58;
	mul.f64 	%fd285, %fd279, %fd279;
	fma.rn.f64 	%fd286, %fd277, %fd277, %fd285;
	fma.rn.f64 	%fd287, %fd281, %fd281, %fd286;
	sub.f64 	%fd288, %fd284, %fd287;
	ld.global.f64 	%fd289, [%rd63+88];
	fma.rn.f64 	%fd59, %fd289, %fd289, %fd288;
	setp.lt.f64 	%p27, %fd59, 0d0000000000000000;
	mov.f64 	%fd577, 0d0000000000000000;
	@%p27 bra 	$L__BB0_25;
	sqrt.rn.f64 	%fd60, %fd59;
	sub.f64 	%fd577, %fd58, %fd60;
	setp.gt.f64 	%p28, %fd577, 0d3F1A36E2EB1C432D;
	@%p28 bra 	$L__BB0_25;
	add.f64 	%fd290, %fd58, %fd60;
	setp.gt.f64 	%p29, %fd290, 0d3F1A36E2EB1C432D;
	selp.f64 	%fd577, %fd290, 0d0000000000000000, %p29;
$L__BB0_25:
	ld.param.u32 	%r84, [_Z6renderiii6VectorS_3RayP6SphereiPS__param_7];
	setp.neu.f64 	%p30, %fd577, 0d0000000000000000;
	setp.lt.f64 	%p31, %fd577, %fd57;
	and.pred  	%p32, %p30, %p31;
	add.s32 	%r63, %r9, 1;
	selp.b32 	%r89, %r63, %r10, %p32;
	selp.f64 	%fd583, %fd577, %fd57, %p32;
	add.s64 	%rd63, %rd63, 352;
	add.s32 	%r91, %r9, 2;
	and.b32  	%r94, %r84, 2147483644;
	setp.ne.s32 	%p33, %r91, %r94;
	@%p33 bra 	$L__BB0_13;
$L__BB0_26:
	ld.param.u32 	%r85, [_Z6renderiii6VectorS_3RayP6SphereiPS__param_7];
	and.b32  	%r64, %r85, 3;
	setp.eq.s32 	%p34, %r64, 0;
	@%p34 bra 	$L__BB0_39;
	mul.wide.u32 	%rd32, %r94, 88;
	add.s64 	%rd12, %rd8, %rd32;
	ld.global.f64 	%fd292, [%rd12+8];
	sub.f64 	%fd293, %fd292, %fd567;
	ld.global.f64 	%fd294, [%rd12+16];
	sub.f64 	%fd295, %fd294, %fd568;
	ld.global.f64 	%fd296, [%rd12+24];
	sub.f64 	%fd297, %fd296, %fd569;
	mul.f64 	%fd298, %fd34, %fd295;
	fma.rn.f64 	%fd299, %fd33, %fd293, %fd298;
	fma.rn.f64 	%fd67, %fd35, %fd297, %fd299;
	mul.f64 	%fd300, %fd67, %fd67;
	mul.f64 	%fd301, %fd295, %fd295;
	fma.rn.f64 	%fd302, %fd293, %fd293, %fd301;
	fma.rn.f64 	%fd303, %fd297, %fd297, %fd302;
	sub.f64 	%fd304, %fd300, %fd303;
	ld.global.f64 	%fd305, [%rd12];
	fma.rn.f64 	%fd68, %fd305, %fd305, %fd304;
	setp.lt.f64 	%p35, %fd68, 0d0000000000000000;
	mov.f64 	%fd580, 0d0000000000000000;
	@%p35 bra 	$L__BB0_30;
	sqrt.rn.f64 	%fd69, %fd68;
	sub.f64 	%fd580, %fd67, %fd69;
	setp.gt.f64 	%p36, %fd580, 0d3F1A36E2EB1C432D;
	@%p36 bra 	$L__BB0_30;
	add.f64 	%fd306, %fd67, %fd69;
	setp.gt.f64 	%p37, %fd306, 0d3F1A36E2EB1C432D;
	selp.f64 	%fd580, %fd306, 0d0000000000000000, %p37;
$L__BB0_30:
	ld.param.u32 	%r86, [_Z6renderiii6VectorS_3RayP6SphereiPS__param_7];
	and.b32  	%r65, %r86, 3;
	setp.eq.s32 	%p38, %r65, 1;
	setp.neu.f64 	%p39, %fd580, 0d0000000000000000;
	setp.lt.f64 	%p40, %fd580, %fd583;
	and.pred  	%p41, %p39, %p40;
	selp.b32 	%r89, %r94, %r89, %p41;
	selp.f64 	%fd583, %fd580, %fd583, %p41;
	@%p38 bra 	$L__BB0_39;
	ld.global.f64 	%fd308, [%rd12+96];
	sub.f64 	%fd309, %fd308, %fd567;
	ld.global.f64 	%fd310, [%rd12+104];
	sub.f64 	%fd311, %fd310, %fd568;
	ld.global.f64 	%fd312, [%rd12+112];
	sub.f64 	%fd313, %fd312, %fd569;
	mul.f64 	%fd314, %fd34, %fd311;
	fma.rn.f64 	%fd315, %fd33, %fd309, %fd314;
	fma.rn.f64 	%fd74, %fd35, %fd313, %fd315;
	mul.f64 	%fd316, %fd74, %fd74;
	mul.f64 	%fd317, %fd311, %fd311;
	fma.rn.f64 	%fd318, %fd309, %fd309, %fd317;
	fma.rn.f64 	%fd319, %fd313, %fd313, %fd318;
	sub.f64 	%fd320, %fd316, %fd319;
	ld.global.f64 	%fd321, [%rd12+88];
	fma.rn.f64 	%fd75, %fd321, %fd321, %fd320;
	setp.lt.f64 	%p42, %fd75, 0d0000000000000000;
	mov.f64 	%fd581, 0d0000000000000000;
	@%p42 bra 	$L__BB0_34;
	sqrt.rn.f64 	%fd76, %fd75;
	sub.f64 	%fd581, %fd74, %fd76;
	setp.gt.f64 	%p43, %fd581, 0d3F1A36E2EB1C432D;
	@%p43 bra 	$L__BB0_34;
	add.f64 	%fd322, %fd74, %fd76;
	setp.gt.f64 	%p44, %fd322, 0d3F1A36E2EB1C432D;
	selp.f64 	%fd581, %fd322, 0d0000000000000000, %p44;
$L__BB0_34:
	ld.param.u32 	%r87, [_Z6renderiii6VectorS_3RayP6SphereiPS__param_7];
	and.b32  	%r66, %r87, 3;
	setp.eq.s32 	%p45, %r66, 2;
	setp.neu.f64 	%p46, %fd581, 0d0000000000000000;
	setp.lt.f64 	%p47, %fd581, %fd583;
	and.pred  	%p48, %p46, %p47;
	add.s32 	%r67, %r94, 1;
	selp.b32 	%r89, %r67, %r89, %p48;
	selp.f64 	%fd583, %fd581, %fd583, %p48;
	@%p45 bra 	$L__BB0_39;
	ld.global.f64 	%fd324, [%rd12+184];
	sub.f64 	%fd325, %fd324, %fd567;
	ld.global.f64 	%fd326, [%rd12+192];
	sub.f64 	%fd327, %fd326, %fd568;
	ld.global.f64 	%fd328, [%rd12+200];
	sub.f64 	%fd329, %fd328, %fd569;
	mul.f64 	%fd330, %fd34, %fd327;
	fma.rn.f64 	%fd331, %fd33, %fd325, %fd330;
	fma.rn.f64 	%fd81, %fd35, %fd329, %fd331;
	mul.f64 	%fd332, %fd81, %fd81;
	mul.f64 	%fd333, %fd327, %fd327;
	fma.rn.f64 	%fd334, %fd325, %fd325, %fd333;
	fma.rn.f64 	%fd335, %fd329, %fd329, %fd334;
	sub.f64 	%fd336, %fd332, %fd335;
	ld.global.f64 	%fd337, [%rd12+176];
	fma.rn.f64 	%fd82, %fd337, %fd337, %fd336;
	setp.lt.f64 	%p49, %fd82, 0d0000000000000000;
	mov.f64 	%fd582, 0d0000000000000000;
	@%p49 bra 	$L__BB0_38;
	sqrt.rn.f64 	%fd83, %fd82;
	sub.f64 	%fd582, %fd81, %fd83;
	setp.gt.f64 	%p50, %fd582, 0d3F1A36E2EB1C432D;
	@%p50 bra 	$L__BB0_38;
	add.f64 	%fd338, %fd81, %fd83;
	setp.gt.f64 	%p51, %fd338, 0d3F1A36E2EB1C432D;
	selp.f64 	%fd582, %fd338, 0d0000000000000000, %p51;
$L__BB0_38:
	setp.neu.f64 	%p52, %fd582, 0d0000000000000000;
	setp.lt.f64 	%p53, %fd582, %fd583;
	and.pred  	%p54, %p52, %p53;
	add.s32 	%r68, %r94, 2;
	selp.b32 	%r89, %r68, %r89, %p54;
	selp.f64 	%fd583, %fd582, %fd583, %p54;
$L__BB0_39:
	setp.geu.f64 	%p55, %fd583, 0d4415AF1D78B58C40;
	mov.f64 	%fd591, 0d0000000000000000;
	mov.f64 	%fd592, %fd591;
	mov.f64 	%fd593, %fd591;
	@%p55 bra 	$L__BB0_61;
	ld.param.u64 	%rd57, [_Z6renderiii6VectorS_3RayP6SphereiPS__param_6];
	cvta.to.global.u64 	%rd33, %rd57;
	mul.wide.u32 	%rd34, %r89, 88;
	add.s64 	%rd35, %rd33, %rd34;
	fma.rn.f64 	%fd567, %fd33, %fd583, %fd567;
	fma.rn.f64 	%fd568, %fd34, %fd583, %fd568;
	fma.rn.f64 	%fd569, %fd35, %fd583, %fd569;
	ld.global.f64 	%fd340, [%rd35+8];
	sub.f64 	%fd341, %fd567, %fd340;
	ld.global.f64 	%fd342, [%rd35+16];
	sub.f64 	%fd343, %fd568, %fd342;
	ld.global.f64 	%fd344, [%rd35+24];
	sub.f64 	%fd345, %fd569, %fd344;
	mul.f64 	%fd346, %fd343, %fd343;
	fma.rn.f64 	%fd347, %fd341, %fd341, %fd346;
	fma.rn.f64 	%fd348, %fd345, %fd345, %fd347;
	sqrt.rn.f64 	%fd349, %fd348;
	rcp.rn.f64 	%fd350, %fd349;
	mul.f64 	%fd92, %fd341, %fd350;
	mul.f64 	%fd93, %fd343, %fd350;
	mul.f64 	%fd94, %fd345, %fd350;
	mul.f64 	%fd351, %fd34, %fd93;
	fma.rn.f64 	%fd352, %fd33, %fd92, %fd351;
	fma.rn.f64 	%fd353, %fd35, %fd94, %fd352;
	setp.lt.f64 	%p56, %fd353, 0d0000000000000000;
	neg.f64 	%fd354, %fd92;
	neg.f64 	%fd355, %fd93;
	neg.f64 	%fd356, %fd94;
	selp.f64 	%fd95, %fd92, %fd354, %p56;
	selp.f64 	%fd96, %fd93, %fd355, %p56;
	selp.f64 	%fd97, %fd94, %fd356, %p56;
	ld.global.f64 	%fd584, [%rd35+56];
	ld.global.f64 	%fd585, [%rd35+64];
	ld.global.f64 	%fd586, [%rd35+72];
	ld.global.f64 	%fd357, [%rd35+32];
	ld.global.f64 	%fd358, [%rd35+40];
	ld.global.f64 	%fd359, [%rd35+48];
	fma.rn.f64 	%fd564, %fd561, %fd357, %fd564;
	fma.rn.f64 	%fd565, %fd562, %fd358, %fd565;
	fma.rn.f64 	%fd566, %fd563, %fd359, %fd566;
	setp.lt.u32 	%p57, %r90, 5;
	@%p57 bra 	$L__BB0_43;
	mad.lo.s64 	%rd36, %rd62, 25214903917, 11;
	and.b64  	%rd62, %rd36, 281474976710655;
	shr.u64 	%rd37, %rd62, 18;
	cvt.rn.f64.u64 	%fd360, %rd37;
	mul.f64 	%fd361, %fd360, 0d3E10000000000000;
	setp.gt.f64 	%p58, %fd584, %fd585;
	setp.gt.f64 	%p59, %fd584, %fd586;
	setp.gt.f64 	%p60, %fd585, %fd586;
	selp.f64 	%fd362, %fd585, %fd586, %p60;
	selp.f64 	%fd363, %fd584, %fd362, %p59;
	selp.f64 	%fd364, %fd363, %fd362, %p58;
	setp.geu.f64 	%p61, %fd361, %fd364;
	mov.f64 	%fd591, %fd564;
	mov.f64 	%fd592, %fd565;
	mov.f64 	%fd593, %fd566;
	@%p61 bra 	$L__BB0_61;
	setp.gt.f64 	%p64, %fd585, %fd586;
	selp.f64 	%fd365, %fd585, %fd586, %p64;
	selp.f64 	%fd366, %fd584, %fd365, %p59;
	selp.f64 	%fd367, %fd366, %fd365, %p58;
	rcp.rn.f64 	%fd368, %fd367;
	mul.f64 	%fd584, %fd584, %fd368;
	mul.f64 	%fd585, %fd585, %fd368;
	mul.f64 	%fd586, %fd586, %fd368;
$L__BB0_43:
	ld.param.u64 	%rd58, [_Z6renderiii6VectorS_3RayP6SphereiPS__param_6];
	add.s32 	%r90, %r90, 1;
	mul.f64 	%fd561, %fd561, %fd584;
	mul.f64 	%fd562, %fd562, %fd585;
	mul.f64 	%fd563, %fd563, %fd586;
	cvta.to.global.u64 	%rd38, %rd58;
	mul.wide.u32 	%rd39, %r89, 88;
	add.s64 	%rd40, %rd38, %rd39;
	ld.global.u32 	%r69, [%rd40+80];
	setp.eq.s32 	%p65, %r69, 1;
	@%p65 bra 	$L__BB0_53;
	setp.ne.s32 	%p66, %r69, 0;
	@%p66 bra 	$L__BB0_54;
	mov.f64 	%fd378, 0d0000000000000000;
	mov.f64 	%fd379, 0d7FF0000000000000;
	mul.rn.f64 	%fd588, %fd379, %fd378;
	mad.lo.s64 	%rd41, %rd62, 25214903917, 11;
	shr.u64 	%rd42, %rd41, 18;
	and.b64  	%rd43, %rd42, 1073741823;
	cvt.rn.f64.u64 	%fd380, %rd43;
	mul.f64 	%fd381, %fd380, 0d3E10000000000000;
	mul.f64 	%fd114, %fd381, 0d401921FB54442D18;
	mad.lo.s64 	%rd44, %rd62, 8602081037417187945, 277363943098;
	and.b64  	%rd62, %rd44, 281474976710655;
	abs.f64 	%fd382, %fd92;
	setp.gt.f64 	%p67, %fd382, 0d3FB999999999999A;
	selp.f64 	%fd383, 0d0000000000000000, 0d3FF0000000000000, %p67;
	selp.f64 	%fd384, 0d3FF0000000000000, 0d0000000000000000, %p67;
	mul.f64 	%fd385, %fd384, %fd97;
	mul.f64 	%fd386, %fd96, 0d0000000000000000;
	sub.f64 	%fd387, %fd385, %fd386;
	mul.f64 	%fd388, %fd95, 0d0000000000000000;
	mul.f64 	%fd389, %fd383, %fd97;
	sub.f64 	%fd390, %fd388, %fd389;
	mul.f64 	%fd391, %fd383, %fd96;
	mul.f64 	%fd392, %fd384, %fd95;
	sub.f64 	%fd393, %fd391, %fd392;
	mul.f64 	%fd394, %fd390, %fd390;
	fma.rn.f64 	%fd395, %fd387, %fd387, %fd394;
	fma.rn.f64 	%fd396, %fd393, %fd393, %fd395;
	sqrt.rn.f64 	%fd397, %fd396;
	rcp.rn.f64 	%fd398, %fd397;
	mul.f64 	%fd115, %fd387, %fd398;
	mul.f64 	%fd116, %fd390, %fd398;
	mul.f64 	%fd117, %fd393, %fd398;
	setp.eq.f64 	%p68, %fd114, 0d7FF0000000000000;
	mov.b32 	%r98, 1;
	@%p68 bra 	$L__BB0_49;
	mul.f64 	%fd399, %fd114, 0d3FE45F306DC9C883;
	cvt.rni.s32.f64 	%r97, %fd399;
	cvt.rn.f64.s32 	%fd400, %r97;
	fma.rn.f64 	%fd401, %fd400, 0dBFF921FB54442D18, %fd114;
	fma.rn.f64 	%fd402, %fd400, 0dBC91A62633145C00, %fd401;
	fma.rn.f64 	%fd588, %fd400, 0dB97B839A252049C0, %fd402;
	setp.ltu.f64 	%p69, %fd114, 0d41E0000000000000;
	@%p69 bra 	$L__BB0_48;
	{ // callseq 0, 0
	.param .b64 param0;
	st.param.f64 	[param0], %fd114;
	.param .align 16 .b8 retval0[16];
	call.uni (retval0), 
	__internal_trig_reduction_slowpathd, 
	(
	param0
	);
	ld.param.f64 	%fd588, [retval0];
	ld.param.b32 	%r97, [retval0+8];
	} // callseq 0
$L__BB0_48:
	add.s32 	%r98, %r97, 1;
$L__BB0_49:
	mov.f64 	%fd404, 0d0000000000000000;
	mov.f64 	%fd405, 0d7FF0000000000000;
	mul.rn.f64 	%fd589, %fd405, %fd404;
	shl.b32 	%r73, %r98, 6;
	cvt.u64.u32 	%rd45, %r73;
	and.b64  	%rd46, %rd45, 64;
	mov.u64 	%rd47, __cudart_sin_cos_coeffs;
	add.s64 	%rd48, %rd47, %rd46;
	mul.rn.f64 	%fd406, %fd588, %fd588;
	and.b32  	%r74, %r98, 1;
	setp.eq.b32 	%p71, %r74, 1;
	selp.f64 	%fd407, 0dBDA8FF8320FD8164, 0d3DE5DB65F9785EBA, %p71;
	ld.global.nc.v2.f64 	{%fd408, %fd409}, [%rd48];
	fma.rn.f64 	%fd410, %fd407, %fd406, %fd408;
	fma.rn.f64 	%fd411, %fd410, %fd406, %fd409;
	ld.global.nc.v2.f64 	{%fd412, %fd413}, [%rd48+16];
	fma.rn.f64 	%fd414, %fd411, %fd406, %fd412;
	fma.rn.f64 	%fd415, %fd414, %fd406, %fd413;
	ld.global.nc.v2.f64 	{%fd416, %fd417}, [%rd48+32];
	fma.rn.f64 	%fd418, %fd415, %fd406, %fd416;
	fma.rn.f64 	%fd419, %fd418, %fd406, %fd417;
	fma.rn.f64 	%fd420, %fd419, %fd588, %fd588;
	fma.rn.f64 	%fd421, %fd419, %fd406, 0d3FF0000000000000;
	selp.f64 	%fd422, %fd421, %fd420, %p71;
	and.b32  	%r75, %r98, 2;
	setp.eq.s32 	%p72, %r75, 0;
	sub.f64 	%fd423, %fd404, %fd422;
	selp.f64 	%fd424, %fd422, %fd423, %p72;
	mul.f64 	%fd123, %fd115, %fd424;
	mul.f64 	%fd124, %fd116, %fd424;
	mul.f64 	%fd125, %fd117, %fd424;
	mov.b32 	%r99, 0;
	@%p68 bra 	$L__BB0_52;
	mul.f64 	%fd425, %fd114, 0d3FE45F306DC9C883;
	cvt.rni.s32.f64 	%r99, %fd425;
	cvt.rn.f64.s32 	%fd426, %r99;
	fma.rn.f64 	%fd427, %fd426, 0dBFF921FB54442D18, %fd114;
	fma.rn.f64 	%fd428, %fd426, 0dBC91A62633145C00, %fd427;
	fma.rn.f64 	%fd589, %fd426, 0dB97B839A252049C0, %fd428;
	setp.ltu.f64 	%p73, %fd114, 0d41E0000000000000;
	@%p73 bra 	$L__BB0_52;
	{ // callseq 1, 0
	.param .b64 param0;
	st.param.f64 	[param0], %fd114;
	.param .align 16 .b8 retval0[16];
	call.uni (retval0), 
	__internal_trig_reduction_slowpathd, 
	(
	param0
	);
	ld.param.f64 	%fd589, [retval0];
	ld.param.b32 	%r99, [retval0+8];
	} // callseq 1
$L__BB0_52:
	shr.u64 	%rd49, %rd62, 18;
	cvt.rn.f64.u64 	%fd430, %rd49;
	mul.f64 	%fd431, %fd430, 0d3E10000000000000;
	sqrt.rn.f64 	%fd432, %fd431;
	shl.b32 	%r77, %r99, 6;
	cvt.u64.u32 	%rd50, %r77;
	and.b64  	%rd51, %rd50, 64;
	mov.u64 	%rd52, __cudart_sin_cos_coeffs;
	add.s64 	%rd53, %rd52, %rd51;
	mul.rn.f64 	%fd433, %fd589, %fd589;
	and.b32  	%r78, %r99, 1;
	setp.eq.b32 	%p74, %r78, 1;
	selp.f64 	%fd434, 0dBDA8FF8320FD8164, 0d3DE5DB65F9785EBA, %p74;
	ld.global.nc.v2.f64 	{%fd435, %fd436}, [%rd53];
	fma.rn.f64 	%fd437, %fd434, %fd433, %fd435;
	fma.rn.f64 	%fd438, %fd437, %fd433, %fd436;
	ld.global.nc.v2.f64 	{%fd439, %fd440}, [%rd53+16];
	fma.rn.f64 	%fd441, %fd438, %fd433, %fd439;
	fma.rn.f64 	%fd442, %fd441, %fd433, %fd440;
	ld.global.nc.v2.f64 	{%fd443, %fd444}, [%rd53+32];
	fma.rn.f64 	%fd445, %fd442, %fd433, %fd443;
	fma.rn.f64 	%fd446, %fd445, %fd433, %fd444;
	fma.rn.f64 	%fd447, %fd446, %fd589, %fd589;
	fma.rn.f64 	%fd448, %fd446, %fd433, 0d3FF0000000000000;
	selp.f64 	%fd449, %fd448, %fd447, %p74;
	and.b32  	%r79, %r99, 2;
	setp.eq.s32 	%p75, %r79, 0;
	mov.f64 	%fd450, 0d0000000000000000;
	sub.f64 	%fd451, %fd450, %fd449;
	selp.f64 	%fd452, %fd449, %fd451, %p75;
	mul.f64 	%fd453, %fd97, %fd116;
	mul.f64 	%fd454, %fd96, %fd117;
	sub.f64 	%fd455, %fd454, %fd453;
	mul.f64 	%fd456, %fd455, %fd452;
	mul.f64 	%fd457, %fd95, %fd117;
	mul.f64 	%fd458, %fd97, %fd115;
	sub.f64 	%fd459, %fd458, %fd457;
	mul.f64 	%fd460, %fd459, %fd452;
	mul.f64 	%fd461, %fd96, %fd115;
	mul.f64 	%fd462, %fd95, %fd116;
	sub.f64 	%fd463, %fd462, %fd461;
	mul.f64 	%fd464, %fd463, %fd452;
	mul.f64 	%fd465, %fd432, %fd456;
	mul.f64 	%fd466, %fd432, %fd460;
	mul.f64 	%fd467, %fd432, %fd464;
	fma.rn.f64 	%fd468, %fd432, %fd123, %fd465;
	fma.rn.f64 	%fd469, %fd432, %fd124, %fd466;
	fma.rn.f64 	%fd470, %fd432, %fd125, %fd467;
	mov.f64 	%fd471, 0d3FF0000000000000;
	sub.f64 	%fd472, %fd471, %fd431;
	sqrt.rn.f64 	%fd473, %fd472;
	fma.rn.f64 	%fd474, %fd95, %fd473, %fd468;
	fma.rn.f64 	%fd475, %fd96, %fd473, %fd469;
	fma.rn.f64 	%fd476, %fd97, %fd473, %fd470;
	mul.f64 	%fd477, %fd475, %fd475;
	fma.rn.f64 	%fd478, %fd474, %fd474, %fd477;
	fma.rn.f64 	%fd479, %fd476, %fd476, %fd478;
	sqrt.rn.f64 	%fd480, %fd479;
	rcp.rn.f64 	%fd481, %fd480;
	mul.f64 	%fd570, %fd474, %fd481;
	mul.f64 	%fd571, %fd475, %fd481;
	mul.f64 	%fd572, %fd476, %fd481;
	bra.uni 	$L__BB0_10;
$L__BB0_53:
	add.f64 	%fd369, %fd92, %fd92;
	add.f64 	%fd370, %fd93, %fd93;
	add.f64 	%fd371, %fd94, %fd94;
	mul.f64 	%fd372, %fd34, %fd93;
	fma.rn.f64 	%fd373, %fd33, %fd92, %fd372;
	fma.rn.f64 	%fd374, %fd35, %fd94, %fd373;
	mul.f64 	%fd375, %fd369, %fd374;
	mul.f64 	%fd376, %fd370, %fd374;
	mul.f64 	%fd377, %fd371, %fd374;
	sub.f64 	%fd570, %fd33, %fd375;
	sub.f64 	%fd571, %fd34, %fd376;
	sub.f64 	%fd572, %fd35, %fd377;
	bra.uni 	$L__BB0_10;
$L__BB0_54:
	add.f64 	%fd482, %fd92, %fd92;
	add.f64 	%fd483, %fd93, %fd93;
	add.f64 	%fd484, %fd94, %fd94;
	mul.f64 	%fd485, %fd34, %fd93;
	fma.rn.f64 	%fd486, %fd33, %fd92, %fd485;
	fma.rn.f64 	%fd487, %fd35, %fd94, %fd486;
	mul.f64 	%fd488, %fd482, %fd487;
	mul.f64 	%fd489, %fd483, %fd487;
	mul.f64 	%fd490, %fd484, %fd487;
	sub.f64 	%fd570, %fd33, %fd488;
	sub.f64 	%fd571, %fd34, %fd489;
	sub.f64 	%fd572, %fd35, %fd490;
	mul.f64 	%fd491, %fd93, %fd96;
	fma.rn.f64 	%fd492, %fd92, %fd95, %fd491;
	fma.rn.f64 	%fd138, %fd94, %fd97, %fd492;
	setp.gt.f64 	%p76, %fd138, 0d0000000000000000;
	mul.f64 	%fd493, %fd34, %fd96;
	fma.rn.f64 	%fd494, %fd33, %fd95, %fd493;
	fma.rn.f64 	%fd139, %fd35, %fd97, %fd494;
	selp.f64 	%fd495, 0d3FDC71C71C71C71C, 0d4002000000000000, %p76;
	mul.f64 	%fd496, %fd139, %fd139;
	mov.f64 	%fd497, 0d3FF0000000000000;
	sub.f64 	%fd498, %fd497, %fd496;
	mul.f64 	%fd499, %fd495, %fd498;
	sub.f64 	%fd140, %fd497, %fd499;
	setp.lt.f64 	%p77, %fd140, 0d0000000000000000;
	@%p77 bra 	$L__BB0_10;
	setp.leu.f64 	%p78, %fd138, 0d0000000000000000;
	selp.f64 	%fd500, 0d3FE5555555555555, 0d3FF8000000000000, %p76;
	mul.f64 	%fd501, %fd33, %fd500;
	mul.f64 	%fd502, %fd34, %fd500;
	mul.f64 	%fd503, %fd35, %fd500;
	sqrt.rn.f64 	%fd504, %fd140;
	fma.rn.f64 	%fd505, %fd139, %fd500, %fd504;
	neg.f64 	%fd506, %fd505;
	selp.f64 	%fd507, %fd505, %fd506, %p76;
	mul.f64 	%fd508, %fd92, %fd507;
	mul.f64 	%fd509, %fd93, %fd507;
	mul.f64 	%fd510, %fd94, %fd507;
	sub.f64 	%fd511, %fd501, %fd508;
	sub.f64 	%fd512, %fd502, %fd509;
	sub.f64 	%fd513, %fd503, %fd510;
	mul.f64 	%fd514, %fd512, %fd512;
	fma.rn.f64 	%fd515, %fd511, %fd511, %fd514;
	fma.rn.f64 	%fd516, %fd513, %fd513, %fd515;
	sqrt.rn.f64 	%fd517, %fd516;
	rcp.rn.f64 	%fd518, %fd517;
	mul.f64 	%fd141, %fd511, %fd518;
	mul.f64 	%fd142, %fd512, %fd518;
	mul.f64 	%fd143, %fd513, %fd518;
	@%p78 bra 	$L__BB0_57;
	neg.f64 	%fd590, %fd139;
	bra.uni 	$L__BB0_58;
$L__BB0_57:
	mul.f64 	%fd519, %fd93, %fd142;
	fma.rn.f64 	%fd520, %fd92, %fd141, %fd519;
	fma.rn.f64 	%fd590, %fd94, %fd143, %fd520;
$L__BB0_58:
	mov.f64 	%fd521, 0d3FF0000000000000;
	sub.f64 	%fd522, %fd521, %fd590;
	mul.f64 	%fd523, %fd522, 0d3FEEB851EB851EB8;
	mul.f64 	%fd524, %fd522, %fd523;
	mul.f64 	%fd525, %fd522, %fd524;
	mul.f64 	%fd526, %fd522, %fd525;
	fma.rn.f64 	%fd147, %fd522, %fd526, 0d3FA47AE147AE147B;
	fma.rn.f64 	%fd148, %fd147, 0d3FE0000000000000, 0d3FD0000000000000;
	mad.lo.s64 	%rd54, %rd62, 25214903917, 11;
	and.b64  	%rd62, %rd54, 281474976710655;
	shr.u64 	%rd55, %rd62, 18;
	cvt.rn.f64.u64 	%fd527, %rd55;
	mul.f64 	%fd528, %fd527, 0d3E10000000000000;
	setp.geu.f64 	%p80, %fd528, %fd148;
	@%p80 bra 	$L__BB0_60;
	div.rn.f64 	%fd533, %fd147, %fd148;
	mul.f64 	%fd561, %fd561, %fd533;
	mul.f64 	%fd562, %fd562, %fd533;
	mul.f64 	%fd563, %fd563, %fd533;
	bra.uni 	$L__BB0_10;
$L__BB0_60:
	mov.f64 	%fd529, 0d3FF0000000000000;
	sub.f64 	%fd530, %fd529, %fd148;
	sub.f64 	%fd531, %fd529, %fd147;
	div.rn.f64 	%fd532, %fd531, %fd530;
	mul.f64 	%fd561, %fd561, %fd532;
	mul.f64 	%fd562, %fd562, %fd532;
	mul.f64 	%fd563, %fd563, %fd532;
	mov.f64 	%fd570, %fd141;
	mov.f64 	%fd571, %fd142;
	mov.f64 	%fd572, %fd143;
	bra.uni 	$L__BB0_10;
$L__BB0_61:
	fma.rn.f64 	%fd556, %fd1, %fd591, %fd556;
	fma.rn.f64 	%fd557, %fd1, %fd592, %fd557;
	fma.rn.f64 	%fd558, %fd1, %fd593, %fd558;
	add.s32 	%r88, %r88, 1;
	setp.ne.s32 	%p81, %r88, 5;
	@%p81 bra 	$L__BB0_3;
	setp.lt.f64 	%p83, %fd556, 0d0000000000000000;
	setp.gt.f64 	%p84, %fd556, 0d3FF0000000000000;
	selp.f64 	%fd535, 0d3FF0000000000000, %fd556, %p84;
	setp.lt.f64 	%p85, %fd557, 0d0000000000000000;
	setp.gt.f64 	%p86, %fd557, 0d3FF0000000000000;
	selp.f64 	%fd536, 0d3FF0000000000000, %fd557, %p86;
	setp.lt.f64 	%p87, %fd558, 0d0000000000000000;
	setp.gt.f64 	%p88, %fd558, 0d3FF0000000000000;
	selp.f64 	%fd537, 0d3FF0000000000000, %fd558, %p88;
	mul.f64 	%fd538, %fd535, 0d3FD0000000000000;
	selp.f64 	%fd539, 0d0000000000000000, %fd538, %p83;
	mul.f64 	%fd540, %fd536, 0d3FD0000000000000;
	selp.f64 	%fd541, 0d0000000000000000, %fd540, %p85;
	mul.f64 	%fd542, %fd537, 0d3FD0000000000000;
	selp.f64 	%fd543, 0d0000000000000000, %fd542, %p87;
	add.f64 	%fd555, %fd555, %fd539;
	add.f64 	%fd554, %fd554, %fd541;
	add.f64 	%fd553, %fd553, %fd543;
	mov.f64 	%fd552, 0d3FF8000000000000;
	mov.pred 	%p91, 0;
	@%p2 bra 	$L__BB0_2;
	ld.global.f64 	%fd545, [%rd2];
	add.f64 	%fd546, %fd555, %fd545;
	ld.global.f64 	%fd547, [%rd2+8];
	add.f64 	%fd548, %fd554, %fd547;
	ld.global.f64 	%fd549, [%rd2+16];
	add.f64 	%fd550, %fd553, %fd549;
	st.global.f64 	[%rd2], %fd546;
	st.global.f64 	[%rd2+8], %fd548;
	st.global.f64 	[%rd2+16], %fd550;
	mov.f64 	%fd551, 0d3FF8000000000000;
	mov.pred 	%p90, 0;
	@%p1 bra 	$L__BB0_1;
	ret;

}
.func  (.param .align 16 .b8 func_retval0[16]) __internal_trig_reduction_slowpathd(
	.param .b64 __internal_trig_reduction_slowpathd_param_0
)
{
	.local .align 8 .b8 	__local_depot1[40];
	.reg .b64 	%SP;
	.reg .b64 	%SPL;
	.reg .pred 	%p<10>;
	.reg .b32 	%r<47>;
	.reg .b64 	%rd<74>;
	.reg .b64 	%fd<5>;

	mov.u64 	%SPL, __local_depot1;
	ld.param.f64 	%fd4, [__internal_trig_reduction_slowpathd_param_0];
	add.u64 	%rd1, %SPL, 0;
	{
	.reg .b32 %temp; 
	mov.b64 	{%temp, %r1}, %fd4;
	}
	shr.u32 	%r2, %r1, 20;
	and.b32  	%r3, %r2, 2047;
	setp.eq.s32 	%p1, %r3, 2047;
	mov.b32 	%r46, 0;
	@%p1 bra 	$L__BB1_9;
	add.s32 	%r20, %r3, -1024;
	mov.b64 	%rd20, %fd4;
	shl.b64 	%rd2, %rd20, 11;
	shr.u32 	%r4, %r20, 6;
	sub.s32 	%r45, 15, %r4;
	sub.s32 	%r21, 19, %r4;
	setp.lt.u32 	%p2, %r20, 128;
	selp.b32 	%r6, 18, %r21, %p2;
	setp.ge.s32 	%p3, %r45, %r6;
	mov.b64 	%rd70, 0;
	@%p3 bra 	$L__BB1_4;
	add.s32 	%r23, %r6, %r4;
	neg.s32 	%r43, %r23;
	or.b64  	%rd3, %rd2, -9223372036854775808;
	mov.b64 	%rd70, 0;
	mov.b32 	%r42, 0;
	mov.u64 	%rd25, __cudart_i2opi_d;
	mov.u32 	%r44, %r45;
$L__BB1_3:
	.pragma "nounroll";
	mul.wide.s32 	%rd22, %r42, 8;
	add.s64 	%rd23, %rd1, %rd22;
	mul.wide.s32 	%rd24, %r44, 8;
	add.s64 	%rd26, %rd25, %rd24;
	ld.global.nc.u64 	%rd27, [%rd26];
	{
	.reg .u32 %r0, %r1, %r2, %r3, %alo, %ahi, %blo, %bhi, %clo, %chi;
	mov.b64 	{%alo,%ahi}, %rd27;
	mov.b64 	{%blo,%bhi}, %rd3;
	mov.b64 	{%clo,%chi}, %rd70;
	mad.lo.cc.u32 	%r0, %alo, %blo, %clo;
	madc.hi.cc.u32 	%r1, %alo, %blo, %chi;
	madc.hi.u32 	%r2, %alo, %bhi, 0;
	mad.lo.cc.u32 	%r1, %alo, %bhi, %r1;
	madc.hi.cc.u32 	%r2, %ahi, %blo, %r2;
	madc.hi.u32 	%r3, %ahi, %bhi, 0;
	mad.lo.cc.u32 	%r1, %ahi, %blo, %r1;
	madc.lo.cc.u32 	%r2, %ahi, %bhi, %r2;
	addc.u32 	%r3, %r3, 0;
	mov.b64 	%rd28, {%r0,%r1};
	mov.b64 	%rd70, {%r2,%r3};
	}
	st.local.u64 	[%rd23], %rd28;
	add.s32 	%r44, %r44, 1;
	add.s32 	%r43, %r43, 1;
	add.s32 	%r42, %r42, 1;
	setp.ne.s32 	%p4, %r43, -15;
	mov.u32 	%r45, %r6;
	@%p4 bra 	$L__BB1_3;
$L__BB1_4:
	cvt.s64.s32 	%rd29, %r45;
	cvt.u64.u32 	%rd30, %r4;
	add.s64 	%rd31, %rd30, %rd29;
	shl.b64 	%rd32, %rd31, 3;
	add.s64 	%rd33, %rd1, %rd32;
	st.local.u64 	[%rd33+-120], %rd70;
	and.b32  	%r15, %r2, 63;
	ld.local.u64 	%rd72, [%rd1+16];
	ld.local.u64 	%rd71, [%rd1+24];
	setp.eq.s32 	%p5, %r15, 0;
	@%p5 bra 	$L__BB1_6;
	shl.b64 	%rd34, %rd71, %r15;
	shr.u64 	%rd35, %rd72, 1;
	xor.b32  	%r24, %r15, 63;
	shr.u64 	%rd36, %rd35, %r24;
	or.b64  	%rd71, %rd34, %rd36;
	ld.local.u64 	%rd37, [%rd1+8];
	shl.b64 	%rd38, %rd72, %r15;
	shr.u64 	%rd39, %rd37, 1;
	shr.u64 	%rd40, %rd39, %r24;
	or.b64  	%rd72, %rd38, %rd40;
$L__BB1_6:
	and.b32  	%r25, %r1, -2147483648;
	shr.u64 	%rd41, %rd71, 62;
	cvt.u32.u64 	%r26, %rd41;
	mov.b64 	{%r27, %r28}, %rd71;
	mov.b64 	{%r29, %r30}, %rd72;
	shf.l.wrap.b32 	%r31, %r30, %r27, 2;
	shf.l.wrap.b32 	%r32, %r27, %r28, 2;
	mov.b64 	%rd42, {%r31, %r32};
	shl.b64 	%rd43, %rd72, 2;
	shr.u64 	%rd44, %rd42, 63;
	cvt.u32.u64 	%r33, %rd44;
	add.s32 	%r34, %r33, %r26;
	setp.eq.s32 	%p6, %r25, 0;
	neg.s32 	%r35, %r34;
	selp.b32 	%r46, %r34, %r35, %p6;
	setp.gt.s64 	%p7, %rd42, -1;
	mov.b64 	%rd45, 0;
	{
	.reg .u32 %r0, %r1, %r2, %r3, %a0, %a1, %a2, %a3, %b0, %b1, %b2, %b3;
	mov.b64 	{%a0,%a1}, %rd45;
	mov.b64 	{%a2,%a3}, %rd45;
	mov.b64 	{%b0,%b1}, %rd43;
	mov.b64 	{%b2,%b3}, %rd42;
	sub.cc.u32 	%r0, %a0, %b0;
	subc.cc.u32 	%r1, %a1, %b1;
	subc.cc.u32 	%r2, %a2, %b2;
	subc.u32 	%r3, %a3, %b3;
	mov.b64 	%rd46, {%r0,%r1};
	mov.b64 	%rd47, {%r2,%r3};
	}
	xor.b32  	%r36, %r25, -2147483648;
	selp.b64 	%rd73, %rd42, %rd47, %p7;
	selp.b64 	%rd14, %rd43, %rd46, %p7;
	selp.b32 	%r17, %r25, %r36, %p7;
	clz.b64 	%r37, %rd73;
	cvt.u64.u32 	%rd15, %r37;
	setp.eq.s32 	%p8, %r37, 0;
	@%p8 bra 	$L__BB1_8;
	cvt.u32.u64 	%r38, %rd15;
	and.b32  	%r39, %r38, 63;
	shl.b64 	%rd48, %rd73, %r39;
	shr.u64 	%rd49, %rd14, 1;
	not.b32 	%r40, %r38;
	and.b32  	%r41, %r40, 63;
	shr.u64 	%rd50, %rd49, %r41;
	or.b64  	%rd73, %rd48, %rd50;
$L__BB1_8:
	mov.b64 	%rd51, -3958705157555305931;
	{
	.reg .u32 %r0, %r1, %r2, %r3, %alo, %ahi, %blo, %bhi;
	mov.b64 	{%alo,%ahi}, %rd73;
	mov.b64 	{%blo,%bhi}, %rd51;
	mul.lo.u32 	%r0, %alo, %blo;
	mul.hi.u32 	%r1, %alo, %blo;
	mad.lo.cc.u32 	%r1, %alo, %bhi, %r1;
	madc.hi.u32 	%r2, %alo, %bhi, 0;
	mad.lo.cc.u32 	%r1, %ahi, %blo, %r1;
	madc.hi.cc.u32 	%r2, %ahi, %blo, %r2;
	madc.hi.u32 	%r3, %ahi, %bhi, 0;
	mad.lo.cc.u32 	%r2, %ahi, %bhi, %r2;
	addc.u32 	%r3, %r3, 0;
	mov.b64 	%rd52, {%r0,%r1};
	mov.b64 	%rd53, {%r2,%r3};
	}
	setp.gt.s64 	%p9, %rd53, 0;
	{
	.reg .u32 %r0, %r1, %r2, %r3, %a0, %a1, %a2, %a3, %b0, %b1, %b2, %b3;
	mov.b64 	{%a0,%a1}, %rd52;
	mov.b64 	{%a2,%a3}, %rd53;
	mov.b64 	{%b0,%b1}, %rd52;
	mov.b64 	{%b2,%b3}, %rd53;
	add.cc.u32 	%r0, %a0, %b0;
	addc.cc.u32 	%r1, %a1, %b1;
	addc.cc.u32 	%r2, %a2, %b2;
	addc.u32 	%r3, %a3, %b3;
	mov.b64 	%rd54, {%r0,%r1};
	mov.b64 	%rd55, {%r2,%r3};
	}
	selp.b64 	%rd56, %rd55, %rd53, %p9;
	selp.s64 	%rd57, -1, 0, %p9;
	sub.s64 	%rd58, %rd57, %rd15;
	cvt.u64.u32 	%rd59, %r17;
	shl.b64 	%rd60, %rd59, 32;
	add.s64 	%rd61, %rd56, 1;
	shr.u64 	%rd62, %rd61, 10;
	add.s64 	%rd63, %rd62, 1;
	shr.u64 	%rd64, %rd63, 1;
	shl.b64 	%rd65, %rd58, 52;
	add.s64 	%rd66, %rd65, %rd64;
	add.s64 	%rd67, %rd66, 4602678819172646912;
	or.b64  	%rd68, %rd67, %rd60;
	mov.b64 	%fd4, %rd68;
$L__BB1_9:
	st.param.f64 	[func_retval0], %fd4;
	st.param.b32 	[func_retval0+8], %r46;
	ret;

}


// ===== COMPILED SASS (sm_100) =====

	.target	sm_100

	.elftype	@"ET_EXEC"


//--------------------- .note.nv.tkinfo           --------------------------
	.section	.note.nv.tkinfo,"",@"SHT_NOTE"
	.sectionflags	@"SHF_NOTE_NV_TKINFO"
	.tkinfo
        /*0018*/ 	.word	0x00000002
        /*0030*/ 	.string	""
        /*0030*/ 	.string	"ptxas"
        /*0030*/ 	.string	"Cuda compilation tools, release 13.0, V13.0.88"
        /*0030*/ 	.string	"Build cuda_13.0.r13.0/compiler.36424714_0"
        /*0030*/ 	.string	"-arch sm_100 -m 64 "



//--------------------- .note.nv.cuinfo           --------------------------
	.section	.note.nv.cuinfo,"",@"SHT_NOTE"
	.sectionflags	@"SHF_NOTE_NV_CUINFO"
        /*0018*/ 	.short	0x0002
        /*001a*/ 	.short	0x0064
        /*001c*/ 	.short	0x0082
	.zero		2


//--------------------- .nv.info                  --------------------------
	.section	.nv.info,"",@"SHT_CUDA_INFO"
	.align	4


	//----- nvinfo : EIATTR_REGCOUNT
	.align		4
        /*0000*/ 	.byte	0x04, 0x2f
        /*0002*/ 	.short	(.L_3 - .L_2)
	.align		4
.L_2:
        /*0004*/ 	.word	index@(_Z6renderiii6VectorS_3RayP6SphereiPS_)
        /*0008*/ 	.word	0x00000058


	//----- nvinfo : EIATTR_FRAME_SIZE
	.align		4
.L_3:
        /*000c*/ 	.byte	0x04, 0x11
        /*000e*/ 	.short	(.L_5 - .L_4)
	.align		4
.L_4:
        /*0010*/ 	.word	index@($_Z6renderiii6VectorS_3RayP6SphereiPS_$__internal_trig_reduction_slowpathd)
        /*0014*/ 	.word	0x00000028


	//----- nvinfo : EIATTR_FRAME_SIZE
	.align		4
.L_5:
        /*0018*/ 	.byte	0x04, 0x11
        /*001a*/ 	.short	(.L_7 - .L_6)
	.align		4
.L_6:
        /*001c*/ 	.word	index@($__internal_2_$__cuda_sm20_dsqrt_rn_f64_mediumpath_v1)
        /*0020*/ 	.word	0x00000028


	//----- nvinfo : EIATTR_FRAME_SIZE
	.align		4
.L_7:
        /*0024*/ 	.byte	0x04, 0x11
        /*0026*/ 	.short	(.L_9 - .L_8)
	.align		4
.L_8:
        /*0028*/ 	.word	index@($__internal_1_$__cuda_sm20_div_rn_f64_full)
        /*002c*/ 	.word	0x00000028


	//----- nvinfo : EIATTR_FRAME_SIZE
	.align		4
.L_9:
        /*0030*/ 	.byte	0x04, 0x11
        /*0032*/ 	.short	(.L_11 - .L_10)
	.align		4
.L_10:
        /*0034*/ 	.word	index@($__internal_0_$__cuda_sm20_dblrcp_rn_slowpath_v3)
        /*0038*/ 	.word	0x00000028


	//----- nvinfo : EIATTR_FRAME_SIZE
	.align		4
.L_11:
        /*003c*/ 	.byte	0x04, 0x11
        /*003e*/ 	.short	(.L_13 - .L_12)
	.align		4
.L_12:
        /*0040*/ 	.word	index@(_Z6renderiii6VectorS_3RayP6SphereiPS_)
        /*0044*/ 	.word	0x00000028


	//----- nvinfo : EIATTR_MIN_STACK_SIZE
	.align		4
.L_13:
        /*0048*/ 	.byte	0x04, 0x12
        /*004a*/ 	.short	(.L_15 - .L_14)
	.align		4
.L_14:
        /*004c*/ 	.word	index@(_Z6renderiii6VectorS_3RayP6SphereiPS_)
        /*0050*/ 	.word	0x00000028
.L_15:


//--------------------- .nv.compat                --------------------------
	.section	.nv.compat,"",@"SHT_CUDA_COMPAT_INFO"
	.align	4
        /*0000*/ 	.byte	0x02, 0x09, 0x00, 0x00, 0x02, 0x02, 0x01, 0x00, 0x02, 0x05, 0x05, 0x00, 0x03, 0x07, 0x01, 0x01
        /*0010*/ 	.byte	0x02, 0x03, 0x00, 0x00, 0x02, 0x06, 0x01, 0x00, 0x04, 0x0b, 0x08, 0x00, 0x01, 0x00, 0x00, 0x00
        /*0020*/ 	.byte	0x00, 0x00, 0x00, 0x00


//--------------------- .nv.info._Z6renderiii6VectorS_3RayP6SphereiPS_ --------------------------
	.section	.nv.info._Z6renderiii6VectorS_3RayP6SphereiPS_,"",@"SHT_CUDA_INFO"
	.sectionflags	@""
	.align	4


	//----- nvinfo : EIATTR_CUDA_API_VERSION
	.align		4
        /*0000*/ 	.byte	0x04, 0x37
        /*0002*/ 	.short	(.L_17 - .L_16)
.L_16:
        /*0004*/ 	.word	0x00000082


	//----- nvinfo : EIATTR_KPARAM_INFO
	.align		4
.L_17:
        /*0008*/ 	.byte	0x04, 0x17
        /*000a*/ 	.short	(.L_19 - .L_18)
.L_18:
        /*000c*/ 	.word	0x00000000
        /*0010*/ 	.short	0x0008
        /*0012*/ 	.short	0x0080
        /*0014*/ 	.byte	0x00, 0xf5, 0x21, 0x00


	//----- nvinfo : EIATTR_KPARAM_INFO
	.align		4
.L_19:
        /*0018*/ 	.byte	0x04, 0x17
        /*001a*/ 	.short	(.L_21 - .L_20)
.L_20:
        /*001c*/ 	.word	0x00000000
        /*0020*/ 	.short	0x0007
        /*0022*/ 	.short	0x0078
        /*0024*/ 	.byte	0x00, 0xf0, 0x11, 0x00


	//----- nvinfo : EIATTR_KPARAM_INFO
	.align		4
.L_21:
        /*0028*/ 	.byte	0x04, 0x17
        /*002a*/ 	.short	(.L_23 - .L_22)
.L_22:
        /*002c*/ 	.word	0x00000000
        /*0030*/ 	.short	0x0006
        /*0032*/ 	.short	0x0070
        /*0034*/ 	.byte	0x00, 0xf5, 0x21, 0x00


	//----- nvinfo : EIATTR_KPARAM_INFO
	.align		4
.L_23:
        /*0038*/ 	.byte	0x04, 0x17
        /*003a*/ 	.short	(.L_25 - .L_24)
.L_24:
        /*003c*/ 	.word	0x00000000
        /*0040*/ 	.short	0x0005
        /*0042*/ 	.short	0x0040
        /*0044*/ 	.byte	0x00, 0xf0, 0xc1, 0x00


	//----- nvinfo : EIATTR_KPARAM_INFO
	.align		4
.L_25:
        /*0048*/ 	.byte	0x04, 0x17
        /*004a*/ 	.short	(.L_27 - .L_26)
.L_26:
        /*004c*/ 	.word	0x00000000
        /*0050*/ 	.short	0x0004
        /*0052*/ 	.short	0x0028
        /*0054*/ 	.byte	0x00, 0xf0, 0x61, 0x00


	//----- nvinfo : EIATTR_KPARAM_INFO
	.align		4
.L_27:
        /*0058*/ 	.byte	0x04, 0x17
        /*005a*/ 	.short	(.L_29 - .L_28)
.L_28:
        /*005c*/ 	.word	0x00000000
        /*0060*/ 	.short	0x0003
        /*0062*/ 	.short	0x0010
        /*0064*/ 	.byte	0x00, 0xf0, 0x61, 0x00


	//----- nvinfo : EIATTR_KPARAM_INFO
	.align		4
.L_29:
        /*0068*/ 	.byte	0x04, 0x17
        /*006a*/ 	.short	(.L_31 - .L_30)
.L_30:
        /*006c*/ 	.word	0x00000000
        /*0070*/ 	.short	0x0002
        /*0072*/ 	.short	0x0008
        /*0074*/ 	.byte	0x00, 0xf0, 0x11, 0x00


	//----- nvinfo : EIATTR_KPARAM_INFO
	.align		4
.L_31:
        /*0078*/ 	.byte	0x04, 0x17
        /*007a*/ 	.short	(.L_33 - .L_32)
.L_32:
        /*007c*/ 	.word	0x00000000
        /*0080*/ 	.short	0x0001
        /*0082*/ 	.short	0x0004
        /*0084*/ 	.byte	0x00, 0xf0, 0x11, 0x00


	//----- nvinfo : EIATTR_KPARAM_INFO
	.align		4
.L_33:
        /*0088*/ 	.byte	0x04, 0x17
        /*008a*/ 	.short	(.L_35 - .L_34)
.L_34:
        /*008c*/ 	.word	0x00000000
        /*0090*/ 	.short	0x0000
        /*0092*/ 	.short	0x0000
        /*0094*/ 	.byte	0x00, 0xf0, 0x11, 0x00


	//----- nvinfo : EIATTR_SPARSE_MMA_MASK
	.align		4
.L_35:
        /*0098*/ 	.byte	0x03, 0x50
        /*009a*/ 	.short	0x0000


	//----- nvinfo : EIATTR_MAXREG_COUNT
	.align		4
        /*009c*/ 	.byte	0x03, 0x1b
        /*009e*/ 	.short	0x00ff


	//----- nvinfo : EIATTR_MERCURY_ISA_VERSION
	.align		4
        /*00a0*/ 	.byte	0x03, 0x5f
        /*00a2*/ 	.short	0x0101


	//----- nvinfo : EIATTR_VRC_CTA_INIT_COUNT
	.align		4
        /*00a4*/ 	.byte	0x02, 0x4a
	.zero		1
	.zero		1


	//----- nvinfo : EIATTR_EXIT_INSTR_OFFSETS
	.align		4
        /*00a8*/ 	.byte	0x04, 0x1c
        /*00aa*/ 	.short	(.L_37 - .L_36)


	//   ....[0]....
.L_36:
        /*00ac*/ 	.word	0x000060d0


	//----- nvinfo : EIATTR_CRS_STACK_SIZE
	.align		4
.L_37:
        /*00b0*/ 	.byte	0x04, 0x1e
        /*00b2*/ 	.short	(.L_39 - .L_38)
.L_38:
        /*00b4*/ 	.word	0x00000000


	//----- nvinfo : EIATTR_CBANK_PARAM_SIZE
	.align		4
.L_39:
        /*00b8*/ 	.byte	0x03, 0x19
        /*00ba*/ 	.short	0x0088


	//----- nvinfo : EIATTR_PARAM_CBANK
	.align		4
        /*00bc*/ 	.byte	0x04, 0x0a
        /*00be*/ 	.short	(.L_41 - .L_40)
	.align		4
.L_40:
        /*00c0*/ 	.word	index@(.nv.constant0._Z6renderiii6VectorS_3RayP6SphereiPS_)
        /*00c4*/ 	.short	0x0380
        /*00c6*/ 	.short	0x0088


	//----- nvinfo : EIATTR_SW_WAR
	.align		4
.L_41:
        /*00c8*/ 	.byte	0x04, 0x36
        /*00ca*/ 	.short	(.L_43 - .L_42)
.L_42:
        /*00cc*/ 	.word	0x00000008
.L_43:


//--------------------- .nv.callgraph             --------------------------
	.section	.nv.callgraph,"",@"SHT_CUDA_CALLGRAPH"
	.align	4
	.sectionentsize	8
	.align		4
        /*0000*/ 	.word	0x00000000
	.align		4
        /*0004*/ 	.word	0xffffffff
	.align		4
        /*0008*/ 	.word	0x00000000
	.align		4
        /*000c*/ 	.word	0xfffffffe
	.align		4
        /*0010*/ 	.word	0x00000000
	.align		4
        /*0014*/ 	.word	0xfffffffd
	.align		4
        /*0018*/ 	.word	0x00000000
	.align		4
        /*001c*/ 	.word	0xfffffffc


//--------------------- .nv.constant4             --------------------------
	.section	.nv.constant4,"a",@progbits
	.align	8
	.align		8
.nv.constant4:
        /*0000*/ 	.dword	__cudart_i2opi_d
	.align		8
        /*0008*/ 	.dword	__cudart_sin_cos_coeffs


//--------------------- .text._Z6renderiii6VectorS_3RayP6SphereiPS_ --------------------------
	.section	.text._Z6renderiii6VectorS_3RayP6SphereiPS_,"ax",@progbits
	.align	128
        .global         _Z6renderiii6VectorS_3RayP6SphereiPS_
        .type           _Z6renderiii6VectorS_3RayP6SphereiPS_,@function
        .size           _Z6renderiii6VectorS_3RayP6SphereiPS_,(.L_x_127 - _Z6renderiii6VectorS_3RayP6SphereiPS_)
        .other          _Z6renderiii6VectorS_3RayP6SphereiPS_,@"STO_CUDA_ENTRY STV_DEFAULT"
_Z6renderiii6VectorS_3RayP6SphereiPS_:
.text._Z6renderiii6VectorS_3RayP6SphereiPS_:
[----:B------:R-:W0:Y:S01]  /*0000*/  LDC R1, c[0x0][0x37c] ;  /* 0x0000df00ff017b82 */ /* 0x000e220000000800 */
[----:B------:R-:W1:Y:S01]  /*0010*/  LDCU UR4, c[0x0][0x388] ;  /* 0x00007100ff0477ac */ /* 0x000e620008000800 */
[----:B------:R-:W2:Y:S06]  /*0020*/  S2R R9, SR_TID.Y ;  /* 0x0000000000097919 */ /* 0x000eac0000002200 */
[----:B------:R-:W3:Y:S01]  /*0030*/  LDC R7, c[0x0][0x360] ;  /* 0x0000d800ff077b82 */ /* 0x000ee20000000800 */
[----:B0-----:R-:W-:Y:S01]  /*0040*/  VIADD R1, R1, 0xffffffd8 ;  /* 0xffffffd801017836 */ /* 0x001fe20000000000 */
[----:B------:R-:W0:Y:S01]  /*0050*/  LDCU.64 UR8, c[0x0][0x380] ;  /* 0x00007000ff0877ac */ /* 0x000e220008000a00 */
[----:B------:R-:W3:Y:S01]  /*0060*/  S2R R10, SR_TID.X ;  /* 0x00000000000a7919 */ /* 0x000ee20000002100 */
[----:B------:R-:W4:Y:S04]  /*0070*/  S2R R12, SR_TID.Z ;  /* 0x00000000000c7919 */ /* 0x000f280000002300 */
[----:B------:R-:W2:Y:S01]  /*0080*/  S2UR UR5, SR_CTAID.Y ;  /* 0x00000000000579c3 */ /* 0x000ea20000002600 */
[----:B-1----:R-:W1:Y:S07]  /*0090*/  I2F.F64 R36, UR4 ;  /* 0x0000000400247d12 */ /* 0x002e6e0008201c00 */
[----:B------:R-:W2:Y:S08]  /*00a0*/  LDC R6, c[0x0][0x364] ;  /* 0x0000d900ff067b82 */ /* 0x000eb00000000800 */
[----:B------:R-:W-:Y:S01]  /*00b0*/  S2UR UR4, SR_CTAID.X ;  /* 0x00000000000479c3 */ /* 0x000fe20000002500 */
[----:B-1----:R-:W1:Y:S01]  /*00c0*/  MUFU.RCP64H R3, R37 ;  /* 0x0000002500037308 */ /* 0x002e620000001800 */
[----:B------:R-:W-:-:S06]  /*00d0*/  VIADD R2, R37, 0x300402 ;  /* 0x0030040225027836 */ /* 0x000fcc0000000000 */
[----:B------:R-:W4:Y:S01]  /*00e0*/  S2UR UR6, SR_CTAID.Z ;  /* 0x00000000000679c3 */ /* 0x000f220000002700 */
[----:B------:R-:W-:-:S07]  /*00f0*/  FSETP.GEU.AND P0, PT, |R2|, 5.8789094863358348022e-39, PT ;  /* 0x004004020200780b */ /* 0x000fce0003f0e200 */
[----:B------:R-:W4:Y:S01]  /*0100*/  LDC R11, c[0x0][0x368] ;  /* 0x0000da00ff0b7b82 */ /* 0x000f220000000800 */
[----:B--2---:R-:W-:-:S05]  /*0110*/  IMAD R6, R6, UR5, R9 ;  /* 0x0000000506067c24 */ /* 0x004fca000f8e0209 */
[----:B------:R-:W-:Y:S01]  /*0120*/  LOP3.LUT R0, RZ, R6, RZ, 0x33, !PT ;  /* 0x00000006ff007212 */ /* 0x000fe200078e33ff */
[----:B-1----:R-:W-:Y:S01]  /*0130*/  DFMA R4, -R36, R2, 1 ;  /* 0x3ff000002404742b */ /* 0x002fe20000000102 */
[----:B------:R-:W1:Y:S03]  /*0140*/  LDC.64 R24, c[0x0][0x400] ;  /* 0x00010000ff187b82 */ /* 0x000e660000000a00 */
[----:B0-----:R-:W-:-:S04]  /*0150*/  VIADD R0, R0, UR9 ;  /* 0x0000000900007c36 */ /* 0x001fc80008000000 */
[----:B------:R-:W-:-:S08]  /*0160*/  DFMA R4, R4, R4, R4 ;  /* 0x000000040404722b */ /* 0x000fd00000000004 */
[----:B------:R-:W-:Y:S01]  /*0170*/  DFMA R26, R2, R4, R2 ;  /* 0x00000004021a722b */ /* 0x000fe20000000002 */
[----:B----4-:R-:W-:Y:S02]  /*0180*/  IMAD R11, R11, UR6, R12 ;  /* 0x000000060b0b7c24 */ /* 0x010fe4000f8e020c */
[----:B---3--:R-:W-:-:S04]  /*0190*/  IMAD R5, R7, UR4, R10 ;  /* 0x0000000407057c24 */ /* 0x008fc8000f8e020a */
[----:B------:R-:W-:Y:S01]  /*01a0*/  IMAD.WIDE R2, R5, 0x10000, RZ ;  /* 0x0001000005027825 */ /* 0x000fe200078e02ff */
[----:B------:R-:W-:-:S03]  /*01b0*/  DFMA R8, -R36, R26, 1 ;  /* 0x3ff000002408742b */ /* 0x000fc6000000011a */
[----:B------:R-:W-:Y:S01]  /*01c0*/  IMAD R7, R0, UR8, R5 ;  /* 0x0000000800077c24 */ /* 0x000fe2000f8e0205 */
[----:B------:R-:W-:Y:S02]  /*01d0*/  LOP3.LUT R3, R3, R6, RZ, 0xfc, !PT ;  /* 0x0000000603037212 */ /* 0x000fe400078efcff */
[----:B------:R-:W-:Y:S01]  /*01e0*/  LOP3.LUT R4, R2, R11, RZ, 0xfc, !PT ;  /* 0x0000000b02047212 */ /* 0x000fe200078efcff */
[----:B-1----:R-:W-:Y:S01]  /*01f0*/  IMAD.WIDE R24, R7, 0x18, R24 ;  /* 0x0000001807187825 */ /* 0x002fe200078e0218 */
[----:B------:R-:W-:Y:S01]  /*0200*/  DFMA R26, R26, R8, R26 ;  /* 0x000000081a1a722b */ /* 0x000fe2000000001a */
[----:B------:R-:W-:Y:S10]  /*0210*/  @P0 BRA `(.L_x_0) ;  /* 0x00000000001c0947 */ /* 0x000ff40003800000 */
[----:B------:R-:W-:Y:S01]  /*0220*/  LOP3.LUT R10, R37, 0x7fffffff, RZ, 0xc0, !PT ;  /* 0x7fffffff250a7812 */ /* 0x000fe200078ec0ff */
[----:B------:R-:W-:Y:S01]  /*0230*/  IMAD.MOV.U32 R7, RZ, RZ, R37 ;  /* 0x000000ffff077224 */ /* 0x000fe200078e0025 */
[----:B------:R-:W-:-:S03]  /*0240*/  MOV R8, 0x270 ;  /* 0x0000027000087802 */ /* 0x000fc60000000f00 */
[----:B------:R-:W-:-:S07]  /*0250*/  VIADD R10, R10, 0xfff00000 ;  /* 0xfff000000a0a7836 */ /* 0x000fce0000000000 */
[----:B------:R-:W-:Y:S05]  /*0260*/  CALL.REL.NOINC `($__internal_0_$__cuda_sm20_dblrcp_rn_slowpath_v3) ;  /* 0x0000005c009c7944 */ /* 0x000fea0003c00000 */
[----:B------:R-:W-:Y:S01]  /*0270*/  IMAD.MOV.U32 R26, RZ, RZ, R10 ;  /* 0x000000ffff1a7224 */ /* 0x000fe200078e000a */
[----:B------:R-:W-:-:S07]  /*0280*/  MOV R27, R7 ;  /* 0x00000007001b7202 */ /* 0x000fce0000000f00 */
.L_x_0:
[----:B------:R-:W0:Y:S01]  /*0290*/  LDCU.64 UR8, c[0x0][0x358] ;  /* 0x00006b00ff0877ac */ /* 0x000e220008000a00 */
[----:B------:R-:W-:Y:S01]  /*02a0*/  UPLOP3.LUT UP0, UPT, UPT, UPT, UPT, 0x80, 0x8 ;  /* 0x000000000008789c */ /* 0x000fe20003f0f070 */
[----:B------:R-:W-:Y:S01]  /*02b0*/  UMOV UR10, 0x0 ;  /* 0x00000000000a7882 */ /* 0x000fe20000000000 */
[----:B------:R-:W-:-:S09]  /*02c0*/  UMOV UR11, 0x3fe00000 ;  /* 0x3fe00000000b7882 */ /* 0x000fd20000000000 */
.L_x_102:
[----:B------:R-:W-:Y:S02]  /*02d0*/  CS2R R22, SRZ ;  /* 0x0000000000167805 */ /* 0x000fe4000001ff00 */
[----:B------:R-:W-:Y:S02]  /*02e0*/  CS2R R20, SRZ ;  /* 0x0000000000147805 */ /* 0x000fe4000001ff00 */
[----:B------:R-:W-:Y:S01]  /*02f0*/  CS2R R18, SRZ ;  /* 0x0000000000127805 */ /* 0x000fe2000001ff00 */
[----:B------:R-:W-:Y:S02]  /*0300*/  UPLOP3.LUT UP1, UPT, UPT, UPT, UP0, 0x80, 0x8 ;  /* 0x000000000008789c */ /* 0x000fe40003f2f000 */
[----:B------:R-:W-:Y:S01]  /*0310*/  UPLOP3.LUT UP0, UPT, UPT, UPT, UPT, 0x80, 0x8 ;  /* 0x000000000008789c */ /* 0x000fe20003f0f070 */
[----:B------:R-:W-:Y:S01]  /*0320*/  UMOV UR12, 0x0 ;  /* 0x00000000000c7882 */ /* 0x000fe20000000000 */
[----:B-1----:R-:W-:-:S09]  /*0330*/  UMOV UR13, 0x3fe00000 ;  /* 0x3fe00000000d7882 */ /* 0x002fd20000000000 */
.L_x_101:
[----:B------:R-:W-:Y:S02]  /*0340*/  CS2R R16, SRZ ;  /* 0x0000000000107805 */ /* 0x000fe4000001ff00 */
[----:B------:R-:W-:Y:S02]  /*0350*/  CS2R R14, SRZ ;  /* 0x00000000000e7805 */ /* 0x000fe4000001ff00 */
[----:B------:R-:W-:Y:S01]  /*0360*/  CS2R R12, SRZ ;  /* 0x00000000000c7805 */ /* 0x000fe2000001ff00 */
[----:B------:R-:W-:Y:S01]  /*0370*/  UPLOP3.LUT UP2, UPT, UPT, UPT, UP0, 0x80, 0x8 ;  /* 0x000000000008789c */ /* 0x000fe20003f4f000 */
[----:B------:R-:W-:-:S10]  /*0380*/  UMOV UR4, URZ ;  /* 0x000000ff00047c82 */ /* 0x000fd40008000000 */
.L_x_100:
[----:B------:R-:W-:Y:S01]  /*0390*/  IMAD R7, R3, -0x21131993, RZ ;  /* 0xdeece66d03077824 */ /* 0x000fe200078e02ff */
[----:B------:R-:W-:Y:S01]  /*03a0*/  BSSY.RECONVERGENT B1, `(.L_x_1) ;  /* 0x000004f000017945 */ /* 0x000fe20003800200 */
[----:B------:R-:W-:Y:S02]  /*03b0*/  IMAD.MOV.U32 R8, RZ, RZ, 0xb ;  /* 0x0000000bff087424 */ /* 0x000fe400078e00ff */
[----:B------:R-:W-:Y:S02]  /*03c0*/  IMAD.MOV.U32 R9, RZ, RZ, 0x0 ;  /* 0x00000000ff097424 */ /* 0x000fe400078e00ff */
[C---:B------:R-:W-:Y:S02]  /*03d0*/  IMAD R7, R4.reuse, 0x5, R7 ;  /* 0x0000000504077824 */ /* 0x040fe400078e0207 */
[----:B------:R-:W-:-:S04]  /*03e0*/  IMAD.WIDE.U32 R8, R4, -0x21131993, R8 ;  /* 0xdeece66d04087825 */ /* 0x000fc800078e0008 */
[----:B------:R-:W-:Y:S02]  /*03f0*/  IMAD.IADD R7, R9, 0x1, R7 ;  /* 0x0000000109077824 */ /* 0x000fe400078e0207 */
[----:B------:R-:W-:Y:S02]  /*0400*/  IMAD.MOV.U32 R31, RZ, RZ, RZ ;  /* 0x000000ffff1f7224 */ /* 0x000fe400078e00ff */
[----:B------:R-:W-:Y:S01]  /*0410*/  IMAD R11, R3, -0x4b9ff597, RZ ;  /* 0xb4600a69030b7824 */ /* 0x000fe200078e02ff */
[----:B------:R-:W-:Y:S01]  /*0420*/  SHF.R.U64 R8, R8, 0x12, R7 ;  /* 0x0000001208087819 */ /* 0x000fe20000001207 */
[----:B------:R-:W-:Y:S02]  /*0430*/  IMAD.MOV.U32 R2, RZ, RZ, -0x6bd21946 ;  /* 0x942de6baff027424 */ /* 0x000fe400078e00ff */
[----:B------:R-:W-:Y:S01]  /*0440*/  IMAD.MOV.U32 R3, RZ, RZ, 0x40 ;  /* 0x00000040ff037424 */ /* 0x000fe200078e00ff */
[----:B------:R-:W-:Y:S01]  /*0450*/  LOP3.LUT R30, R8, 0x3fffffff, RZ, 0xc0, !PT ;  /* 0x3fffffff081e7812 */ /* 0x000fe200078ec0ff */
[----:B------:R-:W-:-:S02]  /*0460*/  IMAD R11, R4, 0x7760bb20, R11 ;  /* 0x7760bb20040b7824 */ /* 0x000fc400078e020b */
[----:B------:R-:W-:Y:S01]  /*0470*/  IMAD.WIDE.U32 R2, R4, -0x4b9ff597, R2 ;  /* 0xb4600a6904027825 */ /* 0x000fe200078e0002 */
[----:B------:R-:W1:Y:S03]  /*0480*/  I2F.F64.U64 R8, R30 ;  /* 0x0000001e00087312 */ /* 0x000e660000301800 */
[----:B------:R-:W-:Y:S01]  /*0490*/  IMAD.MOV.U32 R4, RZ, RZ, R2 ;  /* 0x000000ffff047224 */ /* 0x000fe200078e0002 */
[----:B------:R-:W-:-:S04]  /*04a0*/  IADD3 R3, PT, PT, R3, R11, RZ ;  /* 0x0000000b03037210 */ /* 0x000fc80007ffe0ff */
[----:B------:R-:W-:-:S04]  /*04b0*/  LOP3.LUT R3, R3, 0xffff, RZ, 0xc0, !PT ;  /* 0x0000ffff03037812 */ /* 0x000fc800078ec0ff */
[--C-:B------:R-:W-:Y:S02]  /*04c0*/  SHF.R.U64 R32, R2, 0x12, R3.reuse ;  /* 0x0000001202207819 */ /* 0x100fe40000001203 */
[----:B------:R-:W-:Y:S01]  /*04d0*/  SHF.R.U32.HI R33, RZ, 0x12, R3 ;  /* 0x00000012ff217819 */ /* 0x000fe20000011603 */
[----:B-1----:R-:W-:-:S03]  /*04e0*/  DMUL R10, R8, 9.3132257461547851562e-10 ;  /* 0x3e100000080a7828 */ /* 0x002fc60000000000 */
[----:B------:R-:W1:Y:S05]  /*04f0*/  I2F.F64.U64 R28, R32 ;  /* 0x00000020001c7312 */ /* 0x000e6a0000301800 */
[----:B------:R-:W-:-:S08]  /*0500*/  DFMA R42, R8, 9.3132257461547851562e-10, R10 ;  /* 0x3e100000082a782b */ /* 0x000fd0000000000a */
[----:B------:R-:W-:Y:S02]  /*0510*/  DSETP.GEU.AND P0, PT, R42, 1, PT ;  /* 0x3ff000002a00742a */ /* 0x000fe40003f0e000 */
[----:B-1----:R-:W-:-:S08]  /*0520*/  DMUL R8, R28, 9.3132257461547851562e-10 ;  /* 0x3e1000001c087828 */ /* 0x002fd00000000000 */
[----:B------:R-:W-:-:S04]  /*0530*/  DFMA R28, R28, 9.3132257461547851562e-10, R8 ;  /* 0x3e1000001c1c782b */ /* 0x000fc80000000008 */
[----:B------:R-:W-:Y:S07]  /*0540*/  @P0 BRA `(.L_x_2) ;  /* 0x0000000000680947 */ /* 0x000fee0003800000 */
[----:B------:R-:W1:Y:S01]  /*0550*/  MUFU.RSQ64H R41, R43 ;  /* 0x0000002b00297308 */ /* 0x000e620000001c00 */
[----:B------:R-:W-:Y:S01]  /*0560*/  VIADD R40, R43, 0xfcb00000 ;  /* 0xfcb000002b287836 */ /* 0x000fe20000000000 */
[----:B------:R-:W-:Y:S01]  /*0570*/  BSSY.RECONVERGENT B2, `(.L_x_3) ;  /* 0x0000015000027945 */ /* 0x000fe20003800200 */
[----:B------:R-:W-:Y:S02]  /*0580*/  IMAD.MOV.U32 R10, RZ, RZ, 0x0 ;  /* 0x00000000ff0a7424 */ /* 0x000fe400078e00ff */
[----:B------:R-:W-:Y:S01]  /*0590*/  IMAD.MOV.U32 R11, RZ, RZ, 0x3fe00000 ;  /* 0x3fe00000ff0b7424 */ /* 0x000fe200078e00ff */
[----:B------:R-:W-:Y:S01]  /*05a0*/  ISETP.GE.U32.AND P0, PT, R40, 0x7ca00000, PT ;  /* 0x7ca000002800780c */ /* 0x000fe20003f06070 */
[----:B-1----:R-:W-:-:S08]  /*05b0*/  DMUL R8, R40, R40 ;  /* 0x0000002828087228 */ /* 0x002fd00000000000 */
[----:B------:R-:W-:-:S08]  /*05c0*/  DFMA R8, R42, -R8, 1 ;  /* 0x3ff000002a08742b */ /* 0x000fd00000000808 */
[----:B------:R-:W-:Y:S02]  /*05d0*/  DFMA R10, R8, 0.375, R10 ;  /* 0x3fd80000080a782b */ /* 0x000fe4000000000a */
[----:B------:R-:W-:-:S08]  /*05e0*/  DMUL R8, R40, R8 ;  /* 0x0000000828087228 */ /* 0x000fd00000000000 */
[----:B------:R-:W-:-:S08]  /*05f0*/  DFMA R36, R10, R8, R40 ;  /* 0x000000080a24722b */ /* 0x000fd00000000028 */
[----:B------:R-:W-:Y:S02]  /*0600*/  DMUL R30, R42, R36 ;  /* 0x000000242a1e7228 */ /* 0x000fe40000000000 */
[----:B------:R-:W-:Y:S01]  /*0610*/  IADD3 R9, PT, PT, R37, -0x100000, RZ ;  /* 0xfff0000025097810 */ /* 0x000fe20007ffe0ff */
[----:B------:R-:W-:-:S05]  /*0620*/  IMAD.MOV.U32 R8, RZ, RZ, R36 ;  /* 0x000000ffff087224 */ /* 0x000fca00078e0024 */
[----:B------:R-:W-:-:S08]  /*0630*/  DFMA R38, R30, -R30, R42 ;  /* 0x8000001e1e26722b */ /* 0x000fd0000000002a */
[----:B------:R-:W-:Y:S01]  /*0640*/  DFMA R10, R38, R8, R30 ;  /* 0x00000008260a722b */ /* 0x000fe2000000001e */
[----:B------:R-:W-:Y:S10]  /*0650*/  @!P0 BRA `(.L_x_4) ;  /* 0x0000000000188947 */ /* 0x000ff40003800000 */
[----:B------:R-:W-:Y:S01]  /*0660*/  IMAD.MOV.U32 R41, RZ, RZ, R43 ;  /* 0x000000ffff297224 */ /* 0x000fe200078e002b */
[----:B------:R-:W-:Y:S01]  /*0670*/  MOV R8, 0x6b0 ;  /* 0x000006b000087802 */ /* 0x000fe20000000f00 */
[----:B------:R-:W-:Y:S02]  /*0680*/  IMAD.MOV.U32 R10, RZ, RZ, R30 ;  /* 0x000000ffff0a7224 */ /* 0x000fe400078e001e */
[----:B------:R-:W-:-:S07]  /*0690*/  IMAD.MOV.U32 R7, RZ, RZ, R31 ;  /* 0x000000ffff077224 */ /* 0x000fce00078e001f */
[----:B0-----:R-:W-:Y:S05]  /*06a0*/  CALL.REL.NOINC `($__internal_2_$__cuda_sm20_dsqrt_rn_f64_mediumpath_v1) ;  /* 0x0000006000a47944 */ /* 0x001fea0003c00000 */
[----:B------:R-:W-:-:S07]  /*06b0*/  IMAD.MOV.U32 R11, RZ, RZ, R7 ;  /* 0x000000ffff0b7224 */ /* 0x000fce00078e0007 */
.L_x_4:
[----:B0-----:R-:W-:Y:S05]  /*06c0*/  BSYNC.RECONVERGENT B2 ;  /* 0x0000000000027941 */ /* 0x001fea0003800200 */
.L_x_3:
[----:B------:R-:W-:Y:S01]  /*06d0*/  DADD R30, R10, -1 ;  /* 0xbff000000a1e7429 */ /* 0x000fe20000000000 */
[----:B------:R-:W-:Y:S10]  /*06e0*/  BRA `(.L_x_5) ;  /* 0x0000000000687947 */ /* 0x000ff40003800000 */
.L_x_2:
[----:B------:R-:W-:Y:S01]  /*06f0*/  DADD R42, -R42, 2 ;  /* 0x400000002a2a7429 */ /* 0x000fe20000000100 */
[----:B------:R-:W-:Y:S01]  /*0700*/  IMAD.MOV.U32 R10, RZ, RZ, 0x0 ;  /* 0x00000000ff0a7424 */ /* 0x000fe200078e00ff */
[----:B------:R-:W-:Y:S01]  /*0710*/  BSSY.RECONVERGENT B2, `(.L_x_6) ;  /* 0x0000016000027945 */ /* 0x000fe20003800200 */
[----:B------:R-:W-:-:S03]  /*0720*/  IMAD.MOV.U32 R11, RZ, RZ, 0x3fe00000 ;  /* 0x3fe00000ff0b7424 */ /* 0x000fc600078e00ff */
[----:B------:R-:W1:Y:S04]  /*0730*/  MUFU.RSQ64H R41, R43 ;  /* 0x0000002b00297308 */ /* 0x000e680000001c00 */
[----:B------:R-:W-:-:S04]  /*0740*/  IADD3 R40, PT, PT, R43, -0x3500000, RZ ;  /* 0xfcb000002b287810 */ /* 0x000fc80007ffe0ff */
[----:B------:R-:W-:Y:S02]  /*0750*/  ISETP.GE.U32.AND P0, PT, R40, 0x7ca00000, PT ;  /* 0x7ca000002800780c */ /* 0x000fe40003f06070 */
[----:B-1----:R-:W-:-:S08]  /*0760*/  DMUL R8, R40, R40 ;  /* 0x0000002828087228 */ /* 0x002fd00000000000 */
[----:B------:R-:W-:-:S08]  /*0770*/  DFMA R8, R42, -R8, 1 ;  /* 0x3ff000002a08742b */ /* 0x000fd00000000808 */
[----:B------:R-:W-:Y:S02]  /*0780*/  DFMA R10, R8, 0.375, R10 ;  /* 0x3fd80000080a782b */ /* 0x000fe4000000000a */
[----:B------:R-:W-:-:S08]  /*0790*/  DMUL R8, R40, R8 ;  /* 0x0000000828087228 */ /* 0x000fd00000000000 */
[----:B------:R-:W-:-:S08]  /*07a0*/  DFMA R36, R10, R8, R40 ;  /* 0x000000080a24722b */ /* 0x000fd00000000028 */
[----:B------:R-:W-:Y:S02]  /*07b0*/  DMUL R30, R42, R36 ;  /* 0x000000242a1e7228 */ /* 0x000fe40000000000 */
[----:B------:R-:W-:Y:S02]  /*07c0*/  VIADD R9, R37, 0xfff00000 ;  /* 0xfff0000025097836 */ /* 0x000fe40000000000 */
[----:B------:R-:W-:-:S04]  /*07d0*/  IMAD.MOV.U32 R8, RZ, RZ, R36 ;  /* 0x000000ffff087224 */ /* 0x000fc800078e0024 */
[----:B------:R-:W-:-:S08]  /*07e0*/  DFMA R38, R30, -R30, R42 ;  /* 0x8000001e1e26722b */ /* 0x000fd0000000002a */
[----:B------:R-:W-:Y:S01]  /*07f0*/  DFMA R10, R38, R8, R30 ;  /* 0x00000008260a722b */ /* 0x000fe2000000001e */
[----:B------:R-:W-:Y:S10]  /*0800*/  @!P0 BRA `(.L_x_7) ;  /* 0x0000000000188947 */ /* 0x000ff40003800000 */
[----:B------:R-:W-:Y:S01]  /*0810*/  IMAD.MOV.U32 R41, RZ, RZ, R43 ;  /* 0x000000ffff297224 */ /* 0x000fe200078e002b */
[----:B------:R-:W-:Y:S01]  /*0820*/  MOV R10, R30 ;  /* 0x0000001e000a7202 */ /* 0x000fe20000000f00 */
[----:B------:R-:W-:Y:S01]  /*0830*/  IMAD.MOV.U32 R7, RZ, RZ, R31 ;  /* 0x000000ffff077224 */ /* 0x000fe200078e001f */
[----:B------:R-:W-:-:S07]  /*0840*/  MOV R8, 0x860 ;  /* 0x0000086000087802 */ /* 0x000fce0000000f00 */
[----:B0-----:R-:W-:Y:S05]  /*0850*/  CALL.REL.NOINC `($__internal_2_$__cuda_sm20_dsqrt_rn_f64_mediumpath_v1) ;  /* 0x0000006000387944 */ /* 0x001fea0003c00000 */
[----:B------:R-:W-:-:S07]  /*0860*/  IMAD.MOV.U32 R11, RZ, RZ, R7 ;  /* 0x000000ffff0b7224 */ /* 0x000fce00078e0007 */
.L_x_7:
[----:B0-----:R-:W-:Y:S05]  /*0870*/  BSYNC.RECONVERGENT B2 ;  /* 0x0000000000027941 */ /* 0x001fea0003800200 */
.L_x_6:
[----:B------:R-:W-:-:S11]  /*0880*/  DADD R30, -R10, 1 ;  /* 0x3ff000000a1e7429 */ /* 0x000fd60000000100 */
.L_x_5:
[----:B------:R-:W-:Y:S05]  /*0890*/  BSYNC.RECONVERGENT B1 ;  /* 0x0000000000017941 */ /* 0x000fea0003800200 */
.L_x_1:
[----:B------:R-:W-:Y:S01]  /*08a0*/  DSETP.GEU.AND P0, PT, R28, 1, PT ;  /* 0x3ff000001c00742a */ /* 0x000fe20003f0e000 */
[----:B------:R-:W-:-:S13]  /*08b0*/  BSSY.RECONVERGENT B1, `(.L_x_8) ;  /* 0x0000037000017945 */ /* 0x000fda0003800200 */
[----:B------:R-:W-:Y:S05]  /*08c0*/  @P0 BRA `(.L_x_9) ;  /* 0x00000000006c0947 */ /* 0x000fea0003800000 */
[----:B------:R-:W0:Y:S01]  /*08d0*/  MUFU.RSQ64H R41, R29 ;  /* 0x0000001d00297308 */ /* 0x000e220000001c00 */
[----:B------:R-:W-:Y:S01]  /*08e0*/  VIADD R40, R29, 0xfcb00000 ;  /* 0xfcb000001d287836 */ /* 0x000fe20000000000 */
[----:B------:R-:W-:Y:S01]  /*08f0*/  BSSY.RECONVERGENT B2, `(.L_x_10) ;  /* 0x0000016000027945 */ /* 0x000fe20003800200 */
[----:B------:R-:W-:Y:S02]  /*0900*/  IMAD.MOV.U32 R10, RZ, RZ, 0x0 ;  /* 0x00000000ff0a7424 */ /* 0x000fe400078e00ff */
[----:B------:R-:W-:Y:S01]  /*0910*/  IMAD.MOV.U32 R11, RZ, RZ, 0x3fe00000 ;  /* 0x3fe00000ff0b7424 */ /* 0x000fe200078e00ff */
[----:B------:R-:W-:Y:S01]  /*0920*/  ISETP.GE.U32.AND P0, PT, R40, 0x7ca00000, PT ;  /* 0x7ca000002800780c */ /* 0x000fe20003f06070 */
[----:B0-----:R-:W-:-:S08]  /*0930*/  DMUL R8, R40, R40 ;  /* 0x0000002828087228 */ /* 0x001fd00000000000 */
        /* <DEDUP_REMOVED lines=13> */
[----:B------:R-:W-:Y:S02]  /*0a10*/  IMAD.MOV.U32 R10, RZ, RZ, R32 ;  /* 0x000000ffff0a7224 */ /* 0x000fe400078e0020 */
[----:B------:R-:W-:-:S07]  /*0a20*/  IMAD.MOV.U32 R7, RZ, RZ, R33 ;  /* 0x000000ffff077224 */ /* 0x000fce00078e0021 */
[----:B------:R-:W-:Y:S05]  /*0a30*/  CALL.REL.NOINC `($__internal_2_$__cuda_sm20_dsqrt_rn_f64_mediumpath_v1) ;  /* 0x0000005c00c07944 */ /* 0x000fea0003c00000 */
[----:B------:R-:W-:-:S07]  /*0a40*/  MOV R11, R7 ;  /* 0x00000007000b7202 */ /* 0x000fce0000000f00 */
.L_x_11:
[----:B------:R-:W-:Y:S05]  /*0a50*/  BSYNC.RECONVERGENT B2 ;  /* 0x0000000000027941 */ /* 0x000fea0003800200 */
.L_x_10:
[----:B------:R-:W-:Y:S01]  /*0a60*/  DADD R10, R10, -1 ;  /* 0xbff000000a0a7429 */ /* 0x000fe20000000000 */
[----:B------:R-:W-:Y:S10]  /*0a70*/  BRA `(.L_x_12) ;  /* 0x0000000000687947 */ /* 0x000ff40003800000 */
.L_x_9:
[----:B------:R-:W-:Y:S01]  /*0a80*/  DADD R42, -R28, 2 ;  /* 0x400000001c2a7429 */ /* 0x000fe20000000100 */
[----:B------:R-:W-:Y:S01]  /*0a90*/  IMAD.MOV.U32 R10, RZ, RZ, 0x0 ;  /* 0x00000000ff0a7424 */ /* 0x000fe200078e00ff */
[----:B------:R-:W-:Y:S01]  /*0aa0*/  BSSY.RECONVERGENT B2, `(.L_x_13) ;  /* 0x0000016000027945 */ /* 0x000fe20003800200 */
[----:B------:R-:W-:-:S03]  /*0ab0*/  IMAD.MOV.U32 R11, RZ, RZ, 0x3fe00000 ;  /* 0x3fe00000ff0b7424 */ /* 0x000fc600078e00ff */
[----:B------:R-:W0:Y:S04]  /*0ac0*/  MUFU.RSQ64H R41, R43 ;  /* 0x0000002b00297308 */ /* 0x000e280000001c00 */
[----:B------:R-:W-:-:S05]  /*0ad0*/  VIADD R40, R43, 0xfcb00000 ;  /* 0xfcb000002b287836 */ /* 0x000fca0000000000 */
[----:B------:R-:W-:Y:S01]  /*0ae0*/  ISETP.GE.U32.AND P0, PT, R40, 0x7ca00000, PT ;  /* 0x7ca000002800780c */ /* 0x000fe20003f06070 */
[----:B0-----:R-:W-:-:S08]  /*0af0*/  DMUL R8, R40, R40 ;  /* 0x0000002828087228 */ /* 0x001fd00000000000 */
        /* <DEDUP_REMOVED lines=10> */
[----:B------:R-:W-:Y:S01]  /*0ba0*/  MOV R41, R43 ;  /* 0x0000002b00297202 */ /* 0x000fe20000000f00 */
[----:B------:R-:W-:Y:S01]  /*0bb0*/  IMAD.MOV.U32 R10, RZ, RZ, R28 ;  /* 0x000000ffff0a7224 */ /* 0x000fe200078e001c */
[----:B------:R-:W-:Y:S01]  /*0bc0*/  MOV R8, 0xbf0 ;  /* 0x00000bf000087802 */ /* 0x000fe20000000f00 */
[----:B------:R-:W-:-:S07]  /*0bd0*/  IMAD.MOV.U32 R7, RZ, RZ, R29 ;  /* 0x000000ffff077224 */ /* 0x000fce00078e001d */
[----:B------:R-:W-:Y:S05]  /*0be0*/  CALL.REL.NOINC `($__internal_2_$__cuda_sm20_dsqrt_rn_f64_mediumpath_v1) ;  /* 0x0000005c00547944 */ /* 0x000fea0003c00000 */
[----:B------:R-:W-:-:S07]  /*0bf0*/  IMAD.MOV.U32 R11, RZ, RZ, R7 ;  /* 0x000000ffff0b7224 */ /* 0x000fce00078e0007 */
.L_x_14:
[----:B------:R-:W-:Y:S05]  /*0c00*/  BSYNC.RECONVERGENT B2 ;  /* 0x0000000000027941 */ /* 0x000fea0003800200 */
.L_x_13:
[----:B------:R-:W-:-:S11]  /*0c10*/  DADD R10, -R10, 1 ;  /* 0x3ff000000a0a7429 */ /* 0x000fd60000000100 */
.L_x_12:
[----:B------:R-:W-:Y:S05]  /*0c20*/  BSYNC.RECONVERGENT B1 ;  /* 0x0000000000017941 */ /* 0x000fea0003800200 */
.L_x_8:
[----:B------:R-:W0:Y:S01]  /*0c30*/  LDCU UR5, c[0x0][0x380] ;  /* 0x00007000ff0577ac */ /* 0x000e220008000800 */
[----:B------:R-:W-:Y:S01]  /*0c40*/  IMAD.MOV.U32 R32, RZ, RZ, 0x1 ;  /* 0x00000001ff207424 */ /* 0x000fe200078e00ff */
[----:B------:R-:W-:Y:S01]  /*0c50*/  DADD R30, R30, UR10 ;  /* 0x0000000a1e1e7e29 */ /* 0x000fe20008000000 */
[----:B------:R-:W-:Y:S01]  /*0c60*/  BSSY.RECONVERGENT B0, `(.L_x_15) ;  /* 0x0000017000007945 */ /* 0x000fe20003800200 */
[----:B0-----:R-:W0:Y:S08]  /*0c70*/  I2F.F64 R28, UR5 ;  /* 0x00000005001c7d12 */ /* 0x001e300008201c00 */
[----:B0-----:R-:W0:Y:S02]  /*0c80*/  MUFU.RCP64H R33, R29 ;  /* 0x0000001d00217308 */ /* 0x001e240000001800 */
[----:B0-----:R-:W-:-:S08]  /*0c90*/  DFMA R8, -R28, R32, 1 ;  /* 0x3ff000001c08742b */ /* 0x001fd00000000120 */
[----:B------:R-:W-:Y:S02]  /*0ca0*/  DFMA R34, R8, R8, R8 ;  /* 0x000000080822722b */ /* 0x000fe40000000008 */
[----:B------:R-:W0:Y:S06]  /*0cb0*/  I2F.F64 R8, R5 ;  /* 0x0000000500087312 */ /* 0x000e2c0000201c00 */
[----:B------:R-:W-:-:S08]  /*0cc0*/  DFMA R34, R32, R34, R32 ;  /* 0x000000222022722b */ /* 0x000fd00000000020 */
[----:B------:R-:W-:Y:S02]  /*0cd0*/  DFMA R32, -R28, R34, 1 ;  /* 0x3ff000001c20742b */ /* 0x000fe40000000122 */
[----:B0-----:R-:W-:-:S06]  /*0ce0*/  DFMA R36, R30, 0.5, R8 ;  /* 0x3fe000001e24782b */ /* 0x001fcc0000000008 */
[----:B------:R-:W-:-:S04]  /*0cf0*/  DFMA R32, R34, R32, R34 ;  /* 0x000000202220722b */ /* 0x000fc80000000022 */
[----:B------:R-:W-:-:S04]  /*0d00*/  FSETP.GEU.AND P1, PT, |R37|, 6.5827683646048100446e-37, PT ;  /* 0x036000002500780b */ /* 0x000fc80003f2e200 */
[----:B------:R-:W-:-:S08]  /*0d10*/  DMUL R8, R36, R32 ;  /* 0x0000002024087228 */ /* 0x000fd00000000000 */
[----:B------:R-:W-:-:S08]  /*0d20*/  DFMA R30, -R28, R8, R36 ;  /* 0x000000081c1e722b */ /* 0x000fd00000000124 */
[----:B------:R-:W-:-:S10]  /*0d30*/  DFMA R8, R32, R30, R8 ;  /* 0x0000001e2008722b */ /* 0x000fd40000000008 */
[----:B------:R-:W-:-:S05]  /*0d40*/  FFMA R0, RZ, R29, R9 ;  /* 0x0000001dff007223 */ /* 0x000fca0000000009 */
[----:B------:R-:W-:-:S13]  /*0d50*/  FSETP.GT.AND P0, PT, |R0|, 1.469367938527859385e-39, PT ;  /* 0x001000000000780b */ /* 0x000fda0003f04200 */
[----:B------:R-:W-:Y:S05]  /*0d60*/  @P0 BRA P1, `(.L_x_16) ;  /* 0x0000000000180947 */ /* 0x000fea0000800000 */
[----:B------:R-:W-:Y:S01]  /*0d70*/  MOV R39, R37 ;  /* 0x0000002500277202 */ /* 0x000fe20000000f00 */
[----:B------:R-:W-:Y:S01]  /*0d80*/  IMAD.MOV.U32 R38, RZ, RZ, R36 ;  /* 0x000000ffff267224 */ /* 0x000fe200078e0024 */
[----:B------:R-:W-:Y:S01]  /*0d90*/  MOV R42, 0xdd0 ;  /* 0x00000dd0002a7802 */ /* 0x000fe20000000f00 */
[----:B------:R-:W-:Y:S02]  /*0da0*/  IMAD.MOV.U32 R40, RZ, RZ, R28 ;  /* 0x000000ffff287224 */ /* 0x000fe400078e001c */
[----:B------:R-:W-:-:S07]  /*0db0*/  IMAD.MOV.U32 R37, RZ, RZ, R29 ;  /* 0x000000ffff257224 */ /* 0x000fce00078e001d */
[----:B------:R-:W-:Y:S05]  /*0dc0*/  CALL.REL.NOINC `($__internal_1_$__cuda_sm20_div_rn_f64_full) ;  /* 0x0000005400687944 */ /* 0x000fea0003c00000 */
.L_x_16:
[----:B------:R-:W-:Y:S05]  /*0dd0*/  BSYNC.RECONVERGENT B0 ;  /* 0x0000000000007941 */ /* 0x000fea0003800200 */
.L_x_15:
        /* <DEDUP_REMOVED lines=8> */
[----:B------:R-:W0:Y:S06]  /*0e60*/  I2F.F64.U32 R28, R6 ;  /* 0x00000006001c7312 */ /* 0x000e2c0000201800 */
[----:B------:R-:W-:-:S08]  /*0e70*/  DFMA R34, R32, R34, R32 ;  /* 0x000000222022722b */ /* 0x000fd00000000020 */
[----:B------:R-:W-:Y:S02]  /*0e80*/  DFMA R32, -R30, R34, 1 ;  /* 0x3ff000001e20742b */ /* 0x000fe40000000122 */
[----:B0-----:R-:W-:-:S06]  /*0e90*/  DFMA R36, R10, 0.5, R28 ;  /* 0x3fe000000a24782b */ /* 0x001fcc000000001c */
[----:B------:R-:W-:-:S04]  /*0ea0*/  DFMA R32, R34, R32, R34 ;  /* 0x000000202220722b */ /* 0x000fc80000000022 */
[----:B------:R-:W-:-:S04]  /*0eb0*/  FSETP.GEU.AND P1, PT, |R37|, 6.5827683646048100446e-37, PT ;  /* 0x036000002500780b */ /* 0x000fc80003f2e200 */
[----:B------:R-:W-:-:S08]  /*0ec0*/  DMUL R10, R36, R32 ;  /* 0x00000020240a7228 */ /* 0x000fd00000000000 */
[----:B------:R-:W-:-:S08]  /*0ed0*/  DFMA R28, -R30, R10, R36 ;  /* 0x0000000a1e1c722b */ /* 0x000fd00000000124 */
[----:B------:R-:W-:Y:S02]  /*0ee0*/  DFMA R10, R32, R28, R10 ;  /* 0x0000001c200a722b */ /* 0x000fe4000000000a */
[----:B------:R-:W-:-:S08]  /*0ef0*/  DADD R28, R8, -0.5 ;  /* 0xbfe00000081c7429 */ /* 0x000fd00000000000 */
[----:B------:R-:W-:-:S05]  /*0f00*/  FFMA R0, RZ, R31, R11 ;  /* 0x0000001fff007223 */ /* 0x000fca000000000b */
[----:B------:R-:W-:-:S13]  /*0f10*/  FSETP.GT.AND P0, PT, |R0|, 1.469367938527859385e-39, PT ;  /* 0x001000000000780b */ /* 0x000fda0003f04200 */
[----:B------:R-:W-:Y:S05]  /*0f20*/  @P0 BRA P1, `(.L_x_18) ;  /* 0x0000000000200947 */ /* 0x000fea0000800000 */
[----:B------:R-:W-:Y:S01]  /*0f30*/  IMAD.MOV.U32 R39, RZ, RZ, R37 ;  /* 0x000000ffff277224 */ /* 0x000fe200078e0025 */
[----:B------:R-:W-:Y:S01]  /*0f40*/  MOV R40, R30 ;  /* 0x0000001e00287202 */ /* 0x000fe20000000f00 */
[----:B------:R-:W-:Y:S01]  /*0f50*/  IMAD.MOV.U32 R38, RZ, RZ, R36 ;  /* 0x000000ffff267224 */ /* 0x000fe200078e0024 */
[----:B------:R-:W-:Y:S01]  /*0f60*/  MOV R42, 0xf90 ;  /* 0x00000f90002a7802 */ /* 0x000fe20000000f00 */
[----:B------:R-:W-:-:S07]  /*0f70*/  IMAD.MOV.U32 R37, RZ, RZ, R31 ;  /* 0x000000ffff257224 */ /* 0x000fce00078e001f */
[----:B------:R-:W-:Y:S05]  /*0f80*/  CALL.REL.NOINC `($__internal_1_$__cuda_sm20_div_rn_f64_full) ;  /* 0x0000005000f87944 */ /* 0x000fea0003c00000 */
[----:B------:R-:W-:Y:S02]  /*0f90*/  IMAD.MOV.U32 R10, RZ, RZ, R8 ;  /* 0x000000ffff0a7224 */ /* 0x000fe400078e0008 */
[----:B------:R-:W-:-:S07]  /*0fa0*/  IMAD.MOV.U32 R11, RZ, RZ, R9 ;  /* 0x000000ffff0b7224 */ /* 0x000fce00078e0009 */
.L_x_18:
[----:B------:R-:W-:Y:S05]  /*0fb0*/  BSYNC.RECONVERGENT B0 ;  /* 0x0000000000007941 */ /* 0x000fea0003800200 */
.L_x_17:
[----:B------:R-:W0:Y:S01]  /*0fc0*/  LDCU.128 UR16, c[0x0][0x3b0] ;  /* 0x00007600ff1077ac */ /* 0x000e220008000c00 */
[----:B------:R-:W-:Y:S01]  /*0fd0*/  DADD R10, R10, -0.5 ;  /* 0xbfe000000a0a7429 */ /* 0x000fe20000000000 */
[----:B------:R-:W-:Y:S01]  /*0fe0*/  BSSY.RECONVERGENT B1, `(.L_x_19) ;  /* 0x0000027000017945 */ /* 0x000fe20003800200 */
[----:B------:R-:W1:Y:S01]  /*0ff0*/  LDCU.128 UR24, c[0x0][0x3a0] ;  /* 0x00007400ff1877ac */ /* 0x000e620008000c00 */
[----:B------:R-:W2:Y:S01]  /*1000*/  LDCU.128 UR20, c[0x0][0x390] ;  /* 0x00007200ff1477ac */ /* 0x000ea20008000c00 */
[----:B------:R-:W3:Y:S01]  /*1010*/  LDCU.128 UR28, c[0x0][0x3e0] ;  /* 0x00007c00ff1c77ac */ /* 0x000ee20008000c00 */
[----:B------:R-:W4:Y:S03]  /*1020*/  LDCU.64 UR6, c[0x0][0x3d8] ;  /* 0x00007b00ff0677ac */ /* 0x000f260008000a00 */
[C---:B0-----:R-:W-:Y:S02]  /*1030*/  DMUL R30, R10.reuse, UR16 ;  /* 0x000000100a1e7c28 */ /* 0x041fe40008000000 */
[----:B-1----:R-:W-:-:S02]  /*1040*/  DMUL R8, R10, UR26 ;  /* 0x0000001a0a087c28 */ /* 0x002fc40008000000 */
[----:B------:R-:W-:-:S04]  /*1050*/  DMUL R10, R10, UR18 ;  /* 0x000000120a0a7c28 */ /* 0x000fc80008000000 */
[C---:B--2---:R-:W-:Y:S02]  /*1060*/  DFMA R30, R28.reuse, UR22, R30 ;  /* 0x000000161c1e7c2b */ /* 0x044fe4000800001e */
[C---:B------:R-:W-:Y:S02]  /*1070*/  DFMA R8, R28.reuse, UR20, R8 ;  /* 0x000000141c087c2b */ /* 0x040fe40008000008 */
[----:B------:R-:W-:-:S04]  /*1080*/  DFMA R10, R28, UR24, R10 ;  /* 0x000000181c0a7c2b */ /* 0x000fc8000800000a */
[----:B---3--:R-:W-:Y:S02]  /*1090*/  DADD R44, R30, UR28 ;  /* 0x0000001c1e2c7e29 */ /* 0x008fe40008000000 */
[----:B----4-:R-:W-:Y:S02]  /*10a0*/  DADD R76, R8, UR6 ;  /* 0x00000006084c7e29 */ /* 0x010fe40008000000 */
[----:B------:R-:W-:-:S04]  /*10b0*/  DADD R46, R10, UR30 ;  /* 0x0000001e0a2e7e29 */ /* 0x000fc80008000000 */
[----:B------:R-:W-:Y:S01]  /*10c0*/  DMUL R8, R44, R44 ;  /* 0x0000002c2c087228 */ /* 0x000fe20000000000 */
[----:B------:R-:W-:Y:S01]  /*10d0*/  IMAD.MOV.U32 R10, RZ, RZ, 0x0 ;  /* 0x00000000ff0a7424 */ /* 0x000fe200078e00ff */
[----:B------:R-:W-:-:S06]  /*10e0*/  MOV R11, 0x3fe00000 ;  /* 0x3fe00000000b7802 */ /* 0x000fcc0000000f00 */
[----:B------:R-:W-:-:S08]  /*10f0*/  DFMA R8, R76, R76, R8 ;  /* 0x0000004c4c08722b */ /* 0x000fd00000000008 */
[----:B------:R-:W-:-:S06]  /*1100*/  DFMA R42, R46, R46, R8 ;  /* 0x0000002e2e2a722b */ /* 0x000fcc0000000008 */
        /* <DEDUP_REMOVED lines=15> */
[----:B------:R-:W-:Y:S01]  /*1200*/  MOV R8, 0x1240 ;  /* 0x0000124000087802 */ /* 0x000fe20000000f00 */
[----:B------:R-:W-:Y:S02]  /*1210*/  IMAD.MOV.U32 R10, RZ, RZ, R28 ;  /* 0x000000ffff0a7224 */ /* 0x000fe400078e001c */
[----:B------:R-:W-:-:S07]  /*1220*/  IMAD.MOV.U32 R7, RZ, RZ, R29 ;  /* 0x000000ffff077224 */ /* 0x000fce00078e001d */
[----:B------:R-:W-:Y:S05]  /*1230*/  CALL.REL.NOINC `($__internal_2_$__cuda_sm20_dsqrt_rn_f64_mediumpath_v1) ;  /* 0x0000005400c07944 */ /* 0x000fea0003c00000 */
[----:B------:R-:W-:-:S07]  /*1240*/  MOV R11, R7 ;  /* 0x00000007000b7202 */ /* 0x000fce0000000f00 */
.L_x_20:
[----:B------:R-:W-:Y:S05]  /*1250*/  BSYNC.RECONVERGENT B1 ;  /* 0x0000000000017941 */ /* 0x000fea0003800200 */
.L_x_19:
[----:B------:R-:W0:Y:S01]  /*1260*/  MUFU.RCP64H R9, R11 ;  /* 0x0000000b00097308 */ /* 0x000e220000001800 */
[----:B------:R-:W-:Y:S01]  /*1270*/  VIADD R8, R11, 0x300402 ;  /* 0x003004020b087836 */ /* 0x000fe20000000000 */
[----:B------:R-:W-:Y:S04]  /*1280*/  BSSY.RECONVERGENT B0, `(.L_x_21) ;  /* 0x0000010000007945 */ /* 0x000fe80003800200 */
[----:B------:R-:W-:Y:S01]  /*1290*/  FSETP.GEU.AND P0, PT, |R8|, 5.8789094863358348022e-39, PT ;  /* 0x004004020800780b */ /* 0x000fe20003f0e200 */
[----:B0-----:R-:W-:-:S08]  /*12a0*/  DFMA R28, R8, -R10, 1 ;  /* 0x3ff00000081c742b */ /* 0x001fd0000000080a */
[----:B------:R-:W-:-:S08]  /*12b0*/  DFMA R28, R28, R28, R28 ;  /* 0x0000001c1c1c722b */ /* 0x000fd0000000001c */
[----:B------:R-:W-:-:S08]  /*12c0*/  DFMA R28, R8, R28, R8 ;  /* 0x0000001c081c722b */ /* 0x000fd00000000008 */
[----:B------:R-:W-:-:S08]  /*12d0*/  DFMA R30, R28, -R10, 1 ;  /* 0x3ff000001c1e742b */ /* 0x000fd0000000080a */
[----:B------:R-:W-:Y:S01]  /*12e0*/  DFMA R28, R28, R30, R28 ;  /* 0x0000001e1c1c722b */ /* 0x000fe2000000001c */
[----:B------:R-:W-:Y:S10]  /*12f0*/  @P0 BRA `(.L_x_22) ;  /* 0x0000000000200947 */ /* 0x000ff40003800000 */
[----:B------:R-:W-:Y:S01]  /*1300*/  LOP3.LUT R0, R11, 0x7fffffff, RZ, 0xc0, !PT ;  /* 0x7fffffff0b007812 */ /* 0x000fe200078ec0ff */
[----:B------:R-:W-:Y:S01]  /*1310*/  IMAD.MOV.U32 R36, RZ, RZ, R10 ;  /* 0x000000ffff247224 */ /* 0x000fe200078e000a */
[----:B------:R-:W-:Y:S01]  /*1320*/  MOV R8, 0x1360 ;  /* 0x0000136000087802 */ /* 0x000fe20000000f00 */
[----:B------:R-:W-:Y:S02]  /*1330*/  IMAD.MOV.U32 R7, RZ, RZ, R11 ;  /* 0x000000ffff077224 */ /* 0x000fe400078e000b */
[----:B------:R-:W-:-:S07]  /*1340*/  VIADD R10, R0, 0xfff00000 ;  /* 0xfff00000000a7836 */ /* 0x000fce0000000000 */
[----:B------:R-:W-:Y:S05]  /*1350*/  CALL.REL.NOINC `($__internal_0_$__cuda_sm20_dblrcp_rn_slowpath_v3) ;  /* 0x0000004c00607944 */ /* 0x000fea0003c00000 */
[----:B------:R-:W-:Y:S01]  /*1360*/  IMAD.MOV.U32 R28, RZ, RZ, R10 ;  /* 0x000000ffff1c7224 */ /* 0x000fe200078e000a */
[----:B------:R-:W-:-:S07]  /*1370*/  MOV R29, R7 ;  /* 0x00000007001d7202 */ /* 0x000fce0000000f00 */
.L_x_22:
[----:B------:R-:W-:Y:S05]  /*1380*/  BSYNC.RECONVERGENT B0 ;  /* 0x0000000000007941 */ /* 0x000fea0003800200 */
.L_x_21:
[----:B------:R-:W0:Y:S01]  /*1390*/  LDC.64 R8, c[0x0][0x3c0] ;  /* 0x0000f000ff087b82 */ /* 0x000e220000000a00 */
[-C--:B------:R-:W-:Y:S01]  /*13a0*/  DMUL R76, R76, R28.reuse ;  /* 0x0000001c4c4c7228 */ /* 0x080fe20000000000 */
[----:B------:R-:W-:Y:S01]  /*13b0*/  BSSY.RECONVERGENT B1, `(.L_x_23) ;  /* 0x00004a1000017945 */ /* 0x000fe20003800200 */
[-C--:B------:R-:W-:Y:S01]  /*13c0*/  DMUL R44, R44, R28.reuse ;  /* 0x0000001c2c2c7228 */ /* 0x080fe20000000000 */
[----:B------:R-:W-:Y:S01]  /*13d0*/  IMAD.MOV.U32 R2, RZ, RZ, RZ ;  /* 0x000000ffff027224 */ /* 0x000fe200078e00ff */
[----:B------:R-:W-:Y:S01]  /*13e0*/  DMUL R46, R46, R28 ;  /* 0x0000001c2e2e7228 */ /* 0x000fe20000000000 */
[----:B------:R-:W-:Y:S01]  /*13f0*/  IMAD.MOV.U32 R0, RZ, RZ, RZ ;  /* 0x000000ffff007224 */ /* 0x000fe200078e00ff */
[----:B------:R-:W-:Y:S01]  /*1400*/  CS2R R30, SRZ ;  /* 0x00000000001e7805 */ /* 0x000fe2000001ff00 */
[----:B------:R-:W1:Y:S01]  /*1410*/  LDC.64 R32, c[0x0][0x3c8] ;  /* 0x0000f200ff207b82 */ /* 0x000e620000000a00 */
[----:B------:R-:W-:Y:S01]  /*1420*/  IMAD.MOV.U32 R34, RZ, RZ, 0x0 ;  /* 0x00000000ff227424 */ /* 0x000fe200078e00ff */
[----:B------:R-:W-:Y:S01]  /*1430*/  MOV R51, 0x3ff00000 ;  /* 0x3ff0000000337802 */ /* 0x000fe20000000f00 */
[----:B------:R-:W-:Y:S01]  /*1440*/  IMAD.MOV.U32 R35, RZ, RZ, 0x3ff00000 ;  /* 0x3ff00000ff237424 */ /* 0x000fe200078e00ff */
[----:B------:R-:W-:Y:S01]  /*1450*/  CS2R R54, SRZ ;  /* 0x0000000000367805 */ /* 0x000fe2000001ff00 */
[----:B------:R-:W-:Y:S01]  /*1460*/  IMAD.MOV.U32 R50, RZ, RZ, 0x0 ;  /* 0x00000000ff327424 */ /* 0x000fe200078e00ff */
[----:B------:R-:W-:Y:S01]  /*1470*/  CS2R R56, SRZ ;  /* 0x0000000000387805 */ /* 0x000fe2000001ff00 */
[----:B------:R-:W-:Y:S01]  /*1480*/  IMAD.MOV.U32 R52, RZ, RZ, 0x0 ;  /* 0x00000000ff347424 */ /* 0x000fe200078e00ff */
[----:B------:R-:W2:Y:S01]  /*1490*/  LDC.64 R48, c[0x0][0x3d0] ;  /* 0x0000f400ff307b82 */ /* 0x000ea20000000a00 */
[----:B------:R-:W-:Y:S01]  /*14a0*/  IMAD.MOV.U32 R53, RZ, RZ, 0x3ff00000 ;  /* 0x3ff00000ff357424 */ /* 0x000fe200078e00ff */
[----:B------:R-:W3:Y:S01]  /*14b0*/  LDCU UR14, c[0x0][0x3f8] ;  /* 0x00007f00ff0e77ac */ /* 0x000ee20008000800 */
[----:B0-----:R-:W-:-:S02]  /*14c0*/  DFMA R28, R76, 140, R8 ;  /* 0x406180004c1c782b */ /* 0x001fc40000000008 */
[----:B-1----:R-:W-:Y:S02]  /*14d0*/  DFMA R32, R44, 140, R32 ;  /* 0x406180002c20782b */ /* 0x002fe40000000020 */
[----:B--23--:R-:W-:-:S11]  /*14e0*/  DFMA R48, R46, 140, R48 ;  /* 0x406180002e30782b */ /* 0x00cfd60000000030 */
.L_x_99:
[----:B------:R-:W0:Y:S01]  /*14f0*/  LDCU UR5, c[0x0][0x3f8] ;  /* 0x00007f00ff0577ac */ /* 0x000e220008000800 */
[----:B------:R-:W-:Y:S01]  /*1500*/  BSSY.RECONVERGENT B2, `(.L_x_24) ;  /* 0x00001da000027945 */ /* 0x000fe20003800200 */
[----:B------:R-:W-:Y:S01]  /*1510*/  IMAD.MOV.U32 R64, RZ, RZ, R76 ;  /* 0x000000ffff407224 */ /* 0x000fe200078e004c */
[----:B------:R-:W-:Y:S01]  /*1520*/  MOV R66, R44 ;  /* 0x0000002c00427202 */ /* 0x000fe20000000f00 */
[----:B------:R-:W-:Y:S02]  /*1530*/  IMAD.MOV.U32 R65, RZ, RZ, R77 ;  /* 0x000000ffff417224 */ /* 0x000fe400078e004d */
[----:B------:R-:W-:Y:S02]  /*1540*/  IMAD.MOV.U32 R67, RZ, RZ, R45 ;  /* 0x000000ffff437224 */ /* 0x000fe400078e002d */
[----:B------:R-:W-:Y:S02]  /*1550*/  IMAD.MOV.U32 R68, RZ, RZ, R46 ;  /* 0x000000ffff447224 */ /* 0x000fe400078e002e */
[----:B------:R-:W-:-:S02]  /*1560*/  IMAD.MOV.U32 R69, RZ, RZ, R47 ;  /* 0x000000ffff457224 */ /* 0x000fc400078e002f */
[----:B------:R-:W-:Y:S02]  /*1570*/  IMAD.MOV.U32 R60, RZ, RZ, 0x78b58c40 ;  /* 0x78b58c40ff3c7424 */ /* 0x000fe400078e00ff */
[----:B------:R-:W-:Y:S02]  /*1580*/  IMAD.MOV.U32 R61, RZ, RZ, 0x4415af1d ;  /* 0x4415af1dff3d7424 */ /* 0x000fe400078e00ff */
[----:B0-----:R-:W-:-:S05]  /*1590*/  IMAD.U32 R7, RZ, RZ, UR5 ;  /* 0x00000005ff077e24 */ /* 0x001fca000f8e00ff */
[----:B------:R-:W-:-:S13]  /*15a0*/  ISETP.GE.AND P0, PT, R7, 0x1, PT ;  /* 0x000000010700780c */ /* 0x000fda0003f06270 */
[----:B------:R-:W-:Y:S05]  /*15b0*/  @!P0 BRA `(.L_x_25) ;  /* 0x0000001c00388947 */ /* 0x000fea0003800000 */
[----:B------:R-:W-:Y:S01]  /*15c0*/  ISETP.GE.U32.AND P0, PT, R7, 0x4, PT ;  /* 0x000000040700780c */ /* 0x000fe20003f06070 */
[----:B------:R-:W-:Y:S01]  /*15d0*/  BSSY.RECONVERGENT B3, `(.L_x_26) ;  /* 0x0000109000037945 */ /* 0x000fe20003800200 */
[----:B------:R-:W-:Y:S02]  /*15e0*/  HFMA2 R11, -RZ, RZ, 0, 0 ;  /* 0x00000000ff0b7431 */ /* 0x000fe400000001ff */
[----:B------:R-:W-:Y:S02]  /*15f0*/  IMAD.MOV.U32 R60, RZ, RZ, 0x78b58c40 ;  /* 0x78b58c40ff3c7424 */ /* 0x000fe400078e00ff */
[----:B------:R-:W-:-:S07]  /*1600*/  IMAD.MOV.U32 R61, RZ, RZ, 0x4415af1d ;  /* 0x4415af1dff3d7424 */ /* 0x000fce00078e00ff */
[----:B------:R-:W-:Y:S05]  /*1610*/  @!P0 BRA `(.L_x_27) ;  /* 0x0000001000108947 */ /* 0x000fea0003800000 */
[----:B------:R-:W0:Y:S01]  /*1620*/  LDCU.64 UR6, c[0x0][0x3f0] ;  /* 0x00007e00ff0677ac */ /* 0x000e220008000a00 */
[----:B------:R-:W-:Y:S02]  /*1630*/  IMAD.MOV.U32 R11, RZ, RZ, RZ ;  /* 0x000000ffff0b7224 */ /* 0x000fe400078e00ff */
[----:B------:R-:W-:Y:S02]  /*1640*/  IMAD.MOV.U32 R60, RZ, RZ, 0x78b58c40 ;  /* 0x78b58c40ff3c7424 */ /* 0x000fe400078e00ff */
[----:B------:R-:W-:Y:S01]  /*1650*/  IMAD.MOV.U32 R61, RZ, RZ, 0x4415af1d ;  /* 0x4415af1dff3d7424 */ /* 0x000fe200078e00ff */
[----:B0-----:R-:W-:-:S04]  /*1660*/  UIADD3 UR5, UP0, UPT, UR6, 0xb0, URZ ;  /* 0x000000b006057890 */ /* 0x001fc8000ff1e0ff */
[----:B------:R-:W-:Y:S02]  /*1670*/  UIADD3.X UR6, UPT, UPT, URZ, UR7, URZ, UP0, !UPT ;  /* 0x00000007ff067290 */ /* 0x000fe400087fe4ff */
[----:B------:R-:W-:-:S04]  /*1680*/  MOV R58, UR5 ;  /* 0x00000005003a7c02 */ /* 0x000fc80008000f00 */
[----:B------:R-:W-:-:S07]  /*1690*/  IMAD.U32 R59, RZ, RZ, UR6 ;  /* 0x00000006ff3b7e24 */ /* 0x000fce000f8e00ff */
.L_x_44:
[----:B------:R-:W2:Y:S04]  /*16a0*/  LDG.E.64 R36, desc[UR8][R58.64+-0xa0] ;  /* 0xffff60083a247981 */ /* 0x000ea8000c1e1b00 */
[----:B------:R-:W3:Y:S04]  /*16b0*/  LDG.E.64 R8, desc[UR8][R58.64+-0xa8] ;  /* 0xffff58083a087981 */ /* 0x000ee8000c1e1b00 */
[----:B------:R-:W4:Y:S04]  /*16c0*/  LDG.E.64 R38, desc[UR8][R58.64+-0x98] ;  /* 0xffff68083a267981 */ /* 0x000f28000c1e1b00 */
[----:B------:R-:W5:Y:S01]  /*16d0*/  LDG.E.64 R42, desc[UR8][R58.64+-0xb0] ;  /* 0xffff50083a2a7981 */ /* 0x000f62000c1e1b00 */
[----:B------:R-:W-:Y:S01]  /*16e0*/  BSSY.RECONVERGENT B4, `(.L_x_28) ;  /* 0x0000033000047945 */ /* 0x000fe20003800200 */
[----:B--2---:R-:W-:-:S02]  /*16f0*/  DADD R36, R36, -R32 ;  /* 0x0000000024247229 */ /* 0x004fc40000000820 */
[----:B---3--:R-:W-:-:S06]  /*1700*/  DADD R8, R8, -R28 ;  /* 0x0000000008087229 */ /* 0x008fcc000000081c */
[C---:B------:R-:W-:Y:S02]  /*1710*/  DMUL R40, R36.reuse, R44 ;  /* 0x0000002c24287228 */ /* 0x040fe40000000000 */
[----:B------:R-:W-:Y:S02]  /*1720*/  DMUL R36, R36, R36 ;  /* 0x0000002424247228 */ /* 0x000fe40000000000 */
[----:B----4-:R-:W-:-:S04]  /*1730*/  DADD R38, R38, -R48 ;  /* 0x0000000026267229 */ /* 0x010fc80000000830 */
[C---:B------:R-:W-:Y:S02]  /*1740*/  DFMA R40, R8.reuse, R76, R40 ;  /* 0x0000004c0828722b */ /* 0x040fe40000000028 */
[----:B------:R-:W-:Y:S01]  /*1750*/  DFMA R36, R8, R8, R36 ;  /* 0x000000080824722b */ /* 0x000fe20000000024 */
[----:B------:R-:W-:-:S05]  /*1760*/  CS2R R8, SRZ ;  /* 0x0000000000087805 */ /* 0x000fca000001ff00 */
[C---:B------:R-:W-:Y:S02]  /*1770*/  DFMA R62, R38.reuse, R46, R40 ;  /* 0x0000002e263e722b */ /* 0x040fe40000000028 */
[----:B------:R-:W-:-:S08]  /*1780*/  DFMA R36, R38, R38, R36 ;  /* 0x000000262624722b */ /* 0x000fd00000000024 */
[----:B------:R-:W-:-:S08]  /*1790*/  DFMA R36, R62, R62, -R36 ;  /* 0x0000003e3e24722b */ /* 0x000fd00000000824 */
[----:B-----5:R-:W-:-:S08]  /*17a0*/  DFMA R42, R42, R42, R36 ;  /* 0x0000002a2a2a722b */ /* 0x020fd00000000024 */
[----:B------:R-:W-:-:S14]  /*17b0*/  DSETP.GEU.AND P0, PT, R42, RZ, PT ;  /* 0x000000ff2a00722a */ /* 0x000fdc0003f0e000 */
[----:B------:R-:W-:Y:S05]  /*17c0*/  @!P0 BRA `(.L_x_29) ;  /* 0x0000000000908947 */ /* 0x000fea0003800000 */
        /* <DEDUP_REMOVED lines=12> */
[----:B------:R-:W-:Y:S01]  /*1890*/  VIADD R9, R39, 0xfff00000 ;  /* 0xfff0000027097836 */ /* 0x000fe20000000000 */
[----:B------:R-:W-:-:S05]  /*18a0*/  MOV R8, R38 ;  /* 0x0000002600087202 */ /* 0x000fca0000000f00 */
[----:B------:R-:W-:-:S08]  /*18b0*/  DFMA R72, R70, -R70, R42 ;  /* 0x800000464648722b */ /* 0x000fd0000000002a */
[----:B------:R-:W-:Y:S01]  /*18c0*/  DFMA R36, R72, R8, R70 ;  /* 0x000000084824722b */ /* 0x000fe20000000046 */
[----:B------:R-:W-:Y:S10]  /*18d0*/  @!P0 BRA `(.L_x_31) ;  /* 0x0000000000288947 */ /* 0x000ff40003800000 */
[----:B------:R-:W-:Y:S01]  /*18e0*/  IMAD.MOV.U32 R36, RZ, RZ, R38 ;  /* 0x000000ffff247224 */ /* 0x000fe200078e0026 */
[----:B------:R-:W-:Y:S01]  /*18f0*/  MOV R7, R71 ;  /* 0x0000004700077202 */ /* 0x000fe20000000f00 */
[----:B------:R-:W-:Y:S01]  /*1900*/  IMAD.MOV.U32 R41, RZ, RZ, R43 ;  /* 0x000000ffff297224 */ /* 0x000fe200078e002b */
[----:B------:R-:W-:Y:S01]  /*1910*/  MOV R8, 0x1960 ;  /* 0x0000196000087802 */ /* 0x000fe20000000f00 */
[----:B------:R-:W-:Y:S02]  /*1920*/  IMAD.MOV.U32 R38, RZ, RZ, R72 ;  /* 0x000000ffff267224 */ /* 0x000fe400078e0048 */
[----:B------:R-:W-:Y:S02]  /*1930*/  IMAD.MOV.U32 R39, RZ, RZ, R73 ;  /* 0x000000ffff277224 */ /* 0x000fe400078e0049 */
[----:B------:R-:W-:-:S07]  /*1940*/  IMAD.MOV.U32 R10, RZ, RZ, R70 ;  /* 0x000000ffff0a7224 */ /* 0x000fce00078e0046 */
[----:B------:R-:W-:Y:S05]  /*1950*/  CALL.REL.NOINC `($__internal_2_$__cuda_sm20_dsqrt_rn_f64_mediumpath_v1) ;  /* 0x0000004c00f87944 */ /* 0x000fea0003c00000 */
[----:B------:R-:W-:Y:S02]  /*1960*/  IMAD.MOV.U32 R36, RZ, RZ, R10 ;  /* 0x000000ffff247224 */ /* 0x000fe400078e000a */
[----:B------:R-:W-:-:S07]  /*1970*/  IMAD.MOV.U32 R37, RZ, RZ, R7 ;  /* 0x000000ffff257224 */ /* 0x000fce00078e0007 */
.L_x_31:
[----:B------:R-:W-:Y:S05]  /*1980*/  BSYNC.RECONVERGENT B5 ;  /* 0x0000000000057941 */ /* 0x000fea0003800200 */
.L_x_30:
[----:B------:R-:W-:Y:S01]  /*1990*/  DADD R8, R62, -R36 ;  /* 0x000000003e087229 */ /* 0x000fe20000000824 */
[----:B------:R-:W-:Y:S01]  /*19a0*/  UMOV UR6, 0xeb1c432d ;  /* 0xeb1c432d00067882 */ /* 0x000fe20000000000 */
[----:B------:R-:W-:-:S06]  /*19b0*/  UMOV UR7, 0x3f1a36e2 ;  /* 0x3f1a36e200077882 */ /* 0x000fcc0000000000 */
[----:B------:R-:W-:-:S14]  /*19c0*/  DSETP.GT.AND P1, PT, R8, UR6, PT ;  /* 0x0000000608007e2a */ /* 0x000fdc000bf24000 */
[----:B------:R-:W-:-:S08]  /*19d0*/  @!P1 DADD R36, R62, R36 ;  /* 0x000000003e249229 */ /* 0x000fd00000000024 */
[----:B------:R-:W-:-:S06]  /*19e0*/  @!P1 DSETP.GT.AND P0, PT, R36, UR6, PT ;  /* 0x0000000624009e2a */ /* 0x000fcc000bf04000 */
[----:B------:R-:W-:Y:S02]  /*19f0*/  @!P1 FSEL R8, R36, RZ, P0 ;  /* 0x000000ff24089208 */ /* 0x000fe40000000000 */
[----:B------:R-:W-:-:S07]  /*1a00*/  @!P1 FSEL R9, R37, RZ, P0 ;  /* 0x000000ff25099208 */ /* 0x000fce0000000000 */
.L_x_29:
[----:B------:R-:W-:Y:S05]  /*1a10*/  BSYNC.RECONVERGENT B4 ;  /* 0x0000000000047941 */ /* 0x000fea0003800200 */
.L_x_28:
[----:B------:R-:W2:Y:S04]  /*1a20*/  LDG.E.64 R40, desc[UR8][R58.64+-0x48] ;  /* 0xffffb8083a287981 */ /* 0x000ea8000c1e1b00 */
[----:B------:R-:W3:Y:S04]  /*1a30*/  LDG.E.64 R38, desc[UR8][R58.64+-0x50] ;  /* 0xffffb0083a267981 */ /* 0x000ee8000c1e1b00 */
[----:B------:R-:W4:Y:S04]  /*1a40*/  LDG.E.64 R42, desc[UR8][R58.64+-0x40] ;  /* 0xffffc0083a2a7981 */ /* 0x000f28000c1e1b00 */
[----:B------:R-:W5:Y:S01]  /*1a50*/  LDG.E.64 R36, desc[UR8][R58.64+-0x58] ;  /* 0xffffa8083a247981 */ /* 0x000f62000c1e1b00 */
[C---:B------:R-:W-:Y:S01]  /*1a60*/  DSETP.GEU.AND P0, PT, R8.reuse, R60, PT ;  /* 0x0000003c0800722a */ /* 0x040fe20003f0e000 */
[----:B------:R-:W-:Y:S05]  /*1a70*/  BSSY.RECONVERGENT B4, `(.L_x_32) ;  /* 0x0000037000047945 */ /* 0x000fea0003800200 */
[----:B------:R-:W-:-:S06]  /*1a80*/  DSETP.NEU.AND P0, PT, R8, RZ, !P0 ;  /* 0x000000ff0800722a */ /* 0x000fcc000470d000 */
[----:B------:R-:W-:Y:S02]  /*1a90*/  FSEL R60, R8, R60, P0 ;  /* 0x0000003c083c7208 */ /* 0x000fe40000000000 */
[----:B------:R-:W-:Y:S02]  /*1aa0*/  FSEL R61, R9, R61, P0 ;  /* 0x0000003d093d7208 */ /* 0x000fe40000000000 */
[----:B------:R-:W-:Y:S02]  /*1ab0*/  CS2R R8, SRZ ;  /* 0x0000000000087805 */ /* 0x000fe4000001ff00 */
[----:B------:R-:W-:Y:S01]  /*1ac0*/  SEL R2, R11, R2, P0 ;  /* 0x000000020b027207 */ /* 0x000fe20000000000 */
[----:B--2---:R-:W-:Y:S02]  /*1ad0*/  DADD R40, R40, -R32 ;  /* 0x0000000028287229 */ /* 0x004fe40000000820 */
[----:B---3--:R-:W-:-:S06]  /*1ae0*/  DADD R38, R38, -R28 ;  /* 0x0000000026267229 */ /* 0x008fcc000000081c */
[C---:B------:R-:W-:Y:S02]  /*1af0*/  DMUL R62, R40.reuse, R44 ;  /* 0x0000002c283e7228 */ /* 0x040fe40000000000 */
[----:B------:R-:W-:Y:S02]  /*1b00*/  DMUL R40, R40, R40 ;  /* 0x0000002828287228 */ /* 0x000fe40000000000 */
[----:B----4-:R-:W-:-:S04]  /*1b10*/  DADD R42, R42, -R48 ;  /* 0x000000002a2a7229 */ /* 0x010fc80000000830 */
[C---:B------:R-:W-:Y:S02]  /*1b20*/  DFMA R62, R38.reuse, R76, R62 ;  /* 0x0000004c263e722b */ /* 0x040fe4000000003e */
[----:B------:R-:W-:-:S06]  /*1b30*/  DFMA R40, R38, R38, R40 ;  /* 0x000000262628722b */ /* 0x000fcc0000000028 */
        /* <DEDUP_REMOVED lines=33> */
.L_x_35:
[----:B------:R-:W-:Y:S05]  /*1d50*/  BSYNC.RECONVERGENT B5 ;  /* 0x0000000000057941 */ /* 0x000fea0003800200 */
.L_x_34:
        /* <DEDUP_REMOVED lines=8> */
.L_x_33:
[----:B------:R-:W-:Y:S05]  /*1de0*/  BSYNC.RECONVERGENT B4 ;  /* 0x0000000000047941 */ /* 0x000fea0003800200 */
.L_x_32:
        /* <DEDUP_REMOVED lines=9> */
[----:B------:R-:W-:-:S04]  /*1e80*/  CS2R R8, SRZ ;  /* 0x0000000000087805 */ /* 0x000fc8000001ff00 */
[----:B------:R-:W-:Y:S01]  /*1e90*/  @P0 VIADD R2, R11, 0x1 ;  /* 0x000000010b020836 */ /* 0x000fe20000000000 */
        /* <DEDUP_REMOVED lines=15> */
[----:B------:R-:W-:Y:S01]  /*1f90*/  MOV R36, 0x0 ;  /* 0x0000000000247802 */ /* 0x000fe20000000f00 */
[----:B------:R-:W-:Y:S01]  /*1fa0*/  IMAD.MOV.U32 R37, RZ, RZ, 0x3fe00000 ;  /* 0x3fe00000ff257424 */ /* 0x000fe200078e00ff */
[----:B------:R-:W-:Y:S02]  /*1fb0*/  BSSY.RECONVERGENT B5, `(.L_x_38) ;  /* 0x0000017000057945 */ /* 0x000fe40003800200 */
        /* <DEDUP_REMOVED lines=22> */
.L_x_39:
[----:B------:R-:W-:Y:S05]  /*2120*/  BSYNC.RECONVERGENT B5 ;  /* 0x0000000000057941 */ /* 0x000fea0003800200 */
.L_x_38:
        /* <DEDUP_REMOVED lines=8> */
.L_x_37:
[----:B------:R-:W-:Y:S05]  /*21b0*/  BSYNC.RECONVERGENT B4 ;  /* 0x0000000000047941 */ /* 0x000fea0003800200 */
.L_x_36:
        /* <DEDUP_REMOVED lines=10> */
[----:B------:R-:W-:Y:S01]  /*2260*/  @P0 IADD3 R2, PT, PT, R11, 0x2, RZ ;  /* 0x000000020b020810 */ /* 0x000fe20007ffe0ff */
        /* <DEDUP_REMOVED lines=33> */
[----:B------:R-:W-:Y:S02]  /*2480*/  IMAD.MOV.U32 R38, RZ, RZ, R72 ;  /* 0x000000ffff267224 */ /* 0x000fe400078e0048 */
[----:B------:R-:W-:Y:S02]  /*2490*/  IMAD.MOV.U32 R39, RZ, RZ, R73 ;  /* 0x000000ffff277224 */ /* 0x000fe400078e0049 */
[----:B------:R-:W-:Y:S02]  /*24a0*/  IMAD.MOV.U32 R10, RZ, RZ, R70 ;  /* 0x000000ffff0a7224 */ /* 0x000fe400078e0046 */
[----:B------:R-:W-:-:S07]  /*24b0*/  IMAD.MOV.U32 R7, RZ, RZ, R71 ;  /* 0x000000ffff077224 */ /* 0x000fce00078e0047 */
[----:B------:R-:W-:Y:S05]  /*24c0*/  CALL.REL.NOINC `($__internal_2_$__cuda_sm20_dsqrt_rn_f64_mediumpath_v1) ;  /* 0x00000044001c7944 */ /* 0x000fea0003c00000 */
[----:B------:R-:W-:Y:S01]  /*24d0*/  MOV R36, R10 ;  /* 0x0000000a00247202 */ /* 0x000fe20000000f00 */
[----:B------:R-:W-:-:S07]  /*24e0*/  IMAD.MOV.U32 R37, RZ, RZ, R7 ;  /* 0x000000ffff257224 */ /* 0x000fce00078e0007 */
.L_x_43:
[----:B------:R-:W-:Y:S05]  /*24f0*/  BSYNC.RECONVERGENT B5 ;  /* 0x0000000000057941 */ /* 0x000fea0003800200 */
.L_x_42:
        /* <DEDUP_REMOVED lines=8> */
.L_x_41:
[----:B------:R-:W-:Y:S05]  /*2580*/  BSYNC.RECONVERGENT B4 ;  /* 0x0000000000047941 */ /* 0x000fea0003800200 */
.L_x_40:
[----:B------:R-:W-:Y:S01]  /*2590*/  DSETP.GEU.AND P0, PT, R8, R60, PT ;  /* 0x0000003c0800722a */ /* 0x000fe20003f0e000 */
[----:B------:R-:W-:Y:S01]  /*25a0*/  IMAD.U32 R7, RZ, RZ, UR14 ;  /* 0x0000000eff077e24 */ /* 0x000fe2000f8e00ff */
[----:B------:R-:W-:-:S04]  /*25b0*/  IADD3 R58, P2, PT, R58, 0x160, RZ ;  /* 0x000001603a3a7810 */ /* 0x000fc80007f5e0ff */
[----:B------:R-:W-:Y:S01]  /*25c0*/  DSETP.NEU.AND P0, PT, R8, RZ, !P0 ;  /* 0x000000ff0800722a */ /* 0x000fe2000470d000 */
[----:B------:R-:W-:Y:S01]  /*25d0*/  LOP3.LUT R10, R7, 0x7ffffffc, RZ, 0xc0, !PT ;  /* 0x7ffffffc070a7812 */ /* 0x000fe200078ec0ff */
[----:B------:R-:W-:-:S04]  /*25e0*/  IMAD.X R59, RZ, RZ, R59, P2 ;  /* 0x000000ffff3b7224 */ /* 0x000fc800010e063b */
[----:B------:R-:W-:Y:S02]  /*25f0*/  FSEL R60, R8, R60, P0 ;  /* 0x0000003c083c7208 */ /* 0x000fe40000000000 */
[----:B------:R-:W-:-:S06]  /*2600*/  FSEL R61, R9, R61, P0 ;  /* 0x0000003d093d7208 */ /* 0x000fcc0000000000 */
[C---:B------:R-:W-:Y:S02]  /*2610*/  @P0 VIADD R2, R11.reuse, 0x3 ;  /* 0x000000030b020836 */ /* 0x040fe40000000000 */
[----:B------:R-:W-:-:S05]  /*2620*/  VIADD R11, R11, 0x4 ;  /* 0x000000040b0b7836 */ /* 0x000fca0000000000 */
[----:B------:R-:W-:-:S13]  /*2630*/  ISETP.NE.AND P1, PT, R11, R10, PT ;  /* 0x0000000a0b00720c */ /* 0x000fda0003f25270 */
[----:B------:R-:W-:Y:S05]  /*2640*/  @P1 BRA `(.L_x_44) ;  /* 0xfffffff000141947 */ /* 0x000fea000383ffff */
[----:B------:R-:W-:-:S07]  /*2650*/  MOV R11, R10 ;  /* 0x0000000a000b7202 */ /* 0x000fce0000000f00 */
.L_x_27:
[----:B------:R-:W-:Y:S05]  /*2660*/  BSYNC.RECONVERGENT B3 ;  /* 0x0000000000037941 */ /* 0x000fea0003800200 */
.L_x_26:
[----:B------:R-:W-:-:S13]  /*2670*/  LOP3.LUT P0, RZ, R7, 0x3, RZ, 0xc0, !PT ;  /* 0x0000000307ff7812 */ /* 0x000fda000780c0ff */
[----:B------:R-:W-:Y:S05]  /*2680*/  @!P0 BRA `(.L_x_25) ;  /* 0x0000000c00048947 */ /* 0x000fea0003800000 */
[----:B------:R-:W0:Y:S02]  /*2690*/  LDC.64 R62, c[0x0][0x3f0] ;  /* 0x0000fc00ff3e7b82 */ /* 0x000e240000000a00 */
[----:B0-----:R-:W-:-:S05]  /*26a0*/  IMAD.WIDE.U32 R62, R11, 0x58, R62 ;  /* 0x000000580b3e7825 */ /* 0x001fca00078e003e */
        /* <DEDUP_REMOVED lines=46> */
.L_x_48:
[----:B------:R-:W-:Y:S05]  /*2990*/  BSYNC.RECONVERGENT B4 ;  /* 0x0000000000047941 */ /* 0x000fea0003800200 */
.L_x_47:
        /* <DEDUP_REMOVED lines=8> */
.L_x_46:
[----:B------:R-:W-:Y:S05]  /*2a20*/  BSYNC.RECONVERGENT B3 ;  /* 0x0000000000037941 */ /* 0x000fea0003800200 */
.L_x_45:
[----:B------:R-:W0:Y:S01]  /*2a30*/  LDCU UR5, c[0x0][0x3f8] ;  /* 0x00007f00ff0577ac */ /* 0x000e220008000800 */
[----:B------:R-:W-:-:S06]  /*2a40*/  DSETP.GEU.AND P0, PT, R8, R60, PT ;  /* 0x0000003c0800722a */ /* 0x000fcc0003f0e000 */
[----:B------:R-:W-:-:S06]  /*2a50*/  DSETP.NEU.AND P0, PT, R8, RZ, !P0 ;  /* 0x000000ff0800722a */ /* 0x000fcc000470d000 */
[----:B------:R-:W-:Y:S02]  /*2a60*/  FSEL R60, R8, R60, P0 ;  /* 0x0000003c083c7208 */ /* 0x000fe40000000000 */
[----:B------:R-:W-:Y:S02]  /*2a70*/  FSEL R61, R9, R61, P0 ;  /* 0x0000003d093d7208 */ /* 0x000fe40000000000 */
[----:B------:R-:W-:Y:S01]  /*2a80*/  SEL R2, R11, R2, P0 ;  /* 0x000000020b027207 */ /* 0x000fe20000000000 */
[----:B0-----:R-:W-:-:S04]  /*2a90*/  ULOP3.LUT UR5, UR5, 0x3, URZ, 0xc0, !UPT ;  /* 0x0000000305057892 */ /* 0x001fc8000f8ec0ff */
[----:B------:R-:W-:-:S09]  /*2aa0*/  UISETP.NE.AND UP0, UPT, UR5, 0x1, UPT ;  /* 0x000000010500788c */ /* 0x000fd2000bf05270 */
[----:B------:R-:W-:Y:S05]  /*2ab0*/  BRA.U !UP0, `(.L_x_25) ;  /* 0x0000000508f87547 */ /* 0x000fea000b800000 */
        /* <DEDUP_REMOVED lines=46> */
.L_x_52:
[----:B------:R-:W-:Y:S05]  /*2da0*/  BSYNC.RECONVERGENT B4 ;  /* 0x0000000000047941 */ /* 0x000fea0003800200 */
.L_x_51:
        /* <DEDUP_REMOVED lines=8> */
.L_x_50:
[----:B------:R-:W-:Y:S05]  /*2e30*/  BSYNC.RECONVERGENT B3 ;  /* 0x0000000000037941 */ /* 0x000fea0003800200 */
.L_x_49:
[----:B------:R-:W0:Y:S01]  /*2e40*/  LDCU UR5, c[0x0][0x3f8] ;  /* 0x00007f00ff0577ac */ /* 0x000e220008000800 */
[----:B------:R-:W-:-:S06]  /*2e50*/  DSETP.GEU.AND P0, PT, R8, R60, PT ;  /* 0x0000003c0800722a */ /* 0x000fcc0003f0e000 */
[----:B------:R-:W-:-:S06]  /*2e60*/  DSETP.NEU.AND P0, PT, R8, RZ, !P0 ;  /* 0x000000ff0800722a */ /* 0x000fcc000470d000 */
[----:B------:R-:W-:Y:S02]  /*2e70*/  FSEL R60, R8, R60, P0 ;  /* 0x0000003c083c7208 */ /* 0x000fe40000000000 */
[----:B------:R-:W-:Y:S01]  /*2e80*/  FSEL R61, R9, R61, P0 ;  /* 0x0000003d093d7208 */ /* 0x000fe20000000000 */
[----:B0-----:R-:W-:-:S05]  /*2e90*/  ULOP3.LUT UR5, UR5, 0x3, URZ, 0xc0, !UPT ;  /* 0x0000000305057892 */ /* 0x001fca000f8ec0ff */
[----:B------:R-:W-:Y:S01]  /*2ea0*/  @P0 VIADD R2, R11, 0x1 ;  /* 0x000000010b020836 */ /* 0x000fe20000000000 */
        /* <DEDUP_REMOVED lines=48> */
.L_x_56:
[----:B------:R-:W-:Y:S05]  /*31b0*/  BSYNC.RECONVERGENT B4 ;  /* 0x0000000000047941 */ /* 0x000fea0003800200 */
.L_x_55:
        /* <DEDUP_REMOVED lines=8> */
.L_x_54:
[----:B------:R-:W-:Y:S05]  /*3240*/  BSYNC.RECONVERGENT B3 ;  /* 0x0000000000037941 */ /* 0x000fea0003800200 */
.L_x_53:
[----:B------:R-:W-:-:S06]  /*3250*/  DSETP.GEU.AND P0, PT, R8, R60, PT ;  /* 0x0000003c0800722a */ /* 0x000fcc0003f0e000 */
[----:B------:R-:W-:-:S06]  /*3260*/  DSETP.NEU.AND P0, PT, R8, RZ, !P0 ;  /* 0x000000ff0800722a */ /* 0x000fcc000470d000 */
[----:B------:R-:W-:Y:S02]  /*3270*/  FSEL R60, R8, R60, P0 ;  /* 0x0000003c083c7208 */ /* 0x000fe40000000000 */
[----:B------:R-:W-:-:S06]  /*3280*/  FSEL R61, R9, R61, P0 ;  /* 0x0000003d093d7208 */ /* 0x000fcc0000000000 */
[----:B------:R-:W-:-:S07]  /*3290*/  @P0 VIADD R2, R11, 0x2 ;  /* 0x000000020b020836 */ /* 0x000fce0000000000 */
.L_x_25:
[----:B------:R-:W-:Y:S05]  /*32a0*/  BSYNC.RECONVERGENT B2 ;  /* 0x0000000000027941 */ /* 0x000fea0003800200 */
.L_x_24:
[----:B------:R-:W-:Y:S01]  /*32b0*/  UMOV UR6, 0x78b58c40 ;  /* 0x78b58c4000067882 */ /* 0x000fe20000000000 */
[----:B------:R-:W-:Y:S01]  /*32c0*/  UMOV UR7, 0x4415af1d ;  /* 0x4415af1d00077882 */ /* 0x000fe20000000000 */
[----:B------:R-:W-:Y:S01]  /*32d0*/  CS2R R10, SRZ ;  /* 0x00000000000a7805 */ /* 0x000fe2000001ff00 */
[----:B------:R-:W-:Y:S01]  /*32e0*/  DSETP.GEU.AND P0, PT, R60, UR6, PT ;  /* 0x000000063c007e2a */ /* 0x000fe2000bf0e000 */
[----:B------:R-:W-:Y:S02]  /*32f0*/  CS2R R8, SRZ ;  /* 0x0000000000087805 */ /* 0x000fe4000001ff00 */
[----:B------:R-:W-:-:S11]  /*3300*/  CS2R R38, SRZ ;  /* 0x0000000000267805 */ /* 0x000fd6000001ff00 */
[----:B------:R-:W-:Y:S05]  /*3310*/  @P0 BRA `(.L_x_57) ;  /* 0x0000002800a80947 */ /* 0x000fea0003800000 */
[----:B------:R-:W0:Y:S02]  /*3320*/  LDC.64 R58, c[0x0][0x3f0] ;  /* 0x0000fc00ff3a7b82 */ /* 0x000e240000000a00 */
[----:B0-----:R-:W-:-:S05]  /*3330*/  IMAD.WIDE.U32 R58, R2, 0x58, R58 ;  /* 0x00000058023a7825 */ /* 0x001fca00078e003a */
[----:B------:R-:W2:Y:S04]  /*3340*/  LDG.E.64 R70, desc[UR8][R58.64+0x10] ;  /* 0x000010083a467981 */ /* 0x000ea8000c1e1b00 */
[----:B------:R-:W3:Y:S04]  /*3350*/  LDG.E.64 R72, desc[UR8][R58.64+0x8] ;  /* 0x000008083a487981 */ /* 0x000ee8000c1e1b00 */
[----:B------:R-:W4:Y:S01]  /*3360*/  LDG.E.64 R74, desc[UR8][R58.64+0x18] ;  /* 0x000018083a4a7981 */ /* 0x000f22000c1e1b00 */
[C---:B------:R-:W-:Y:S01]  /*3370*/  DFMA R32, R60.reuse, R44, R32 ;  /* 0x0000002c3c20722b */ /* 0x040fe20000000020 */
[----:B------:R-:W-:Y:S01]  /*3380*/  IMAD.MOV.U32 R10, RZ, RZ, 0x0 ;  /* 0x00000000ff0a7424 */ /* 0x000fe200078e00ff */
[C---:B------:R-:W-:Y:S01]  /*3390*/  DFMA R28, R60.reuse, R76, R28 ;  /* 0x0000004c3c1c722b */ /* 0x040fe2000000001c */
[----:B------:R-:W-:Y:S01]  /*33a0*/  IMAD.MOV.U32 R11, RZ, RZ, 0x3fe00000 ;  /* 0x3fe00000ff0b7424 */ /* 0x000fe200078e00ff */
[----:B------:R-:W-:Y:S01]  /*33b0*/  DFMA R48, R60, R46, R48 ;  /* 0x0000002e3c30722b */ /* 0x000fe20000000030 */
[----:B------:R-:W-:Y:S03]  /*33c0*/  BSSY.RECONVERGENT B2, `(.L_x_58) ;  /* 0x000001b000027945 */ /* 0x000fe60003800200 */
[----:B--2---:R-:W-:-:S02]  /*33d0*/  DADD R70, R32, -R70 ;  /* 0x0000000020467229 */ /* 0x004fc40000000846 */
[----:B---3--:R-:W-:-:S06]  /*33e0*/  DADD R72, R28, -R72 ;  /* 0x000000001c487229 */ /* 0x008fcc0000000848 */
[----:B------:R-:W-:Y:S02]  /*33f0*/  DMUL R8, R70, R70 ;  /* 0x0000004646087228 */ /* 0x000fe40000000000 */
[----:B----4-:R-:W-:-:S06]  /*3400*/  DADD R74, R48, -R74 ;  /* 0x00000000304a7229 */ /* 0x010fcc000000084a */
[----:B------:R-:W-:-:S08]  /*3410*/  DFMA R8, R72, R72, R8 ;  /* 0x000000484808722b */ /* 0x000fd00000000008 */
[----:B------:R-:W-:-:S06]  /*3420*/  DFMA R42, R74, R74, R8 ;  /* 0x0000004a4a2a722b */ /* 0x000fcc0000000008 */
[----:B------:R-:W0:Y:S04]  /*3430*/  MUFU.RSQ64H R41, R43 ;  /* 0x0000002b00297308 */ /* 0x000e280000001c00 */
[----:B------:R-:W-:-:S04]  /*3440*/  IADD3 R40, PT, PT, R43, -0x3500000, RZ ;  /* 0xfcb000002b287810 */ /* 0x000fc80007ffe0ff */
[----:B------:R-:W-:Y:S02]  /*3450*/  ISETP.GE.U32.AND P0, PT, R40, 0x7ca00000, PT ;  /* 0x7ca000002800780c */ /* 0x000fe40003f06070 */
        /* <DEDUP_REMOVED lines=15> */
[----:B------:R-:W-:Y:S05]  /*3550*/  CALL.REL.NOINC `($__internal_2_$__cuda_sm20_dsqrt_rn_f64_mediumpath_v1) ;  /* 0x0000003000f87944 */ /* 0x000fea0003c00000 */
[----:B------:R-:W-:-:S07]  /*3560*/  IMAD.MOV.U32 R11, RZ, RZ, R7 ;  /* 0x000000ffff0b7224 */ /* 0x000fce00078e0007 */
.L_x_59:
[----:B------:R-:W-:Y:S05]  /*3570*/  BSYNC.RECONVERGENT B2 ;  /* 0x0000000000027941 */ /* 0x000fea0003800200 */
.L_x_58:
        /* <DEDUP_REMOVED lines=11> */
[----:B------:R-:W-:Y:S02]  /*3630*/  IMAD.MOV.U32 R36, RZ, RZ, R10 ;  /* 0x000000ffff247224 */ /* 0x000fe400078e000a */
[----:B------:R-:W-:Y:S01]  /*3640*/  IMAD.MOV.U32 R7, RZ, RZ, R11 ;  /* 0x000000ffff077224 */ /* 0x000fe200078e000b */
[----:B------:R-:W-:Y:S02]  /*3650*/  IADD3 R10, PT, PT, R8, -0x100000, RZ ;  /* 0xfff00000080a7810 */ /* 0x000fe40007ffe0ff */
[----:B------:R-:W-:-:S07]  /*3660*/  MOV R8, 0x3680 ;  /* 0x0000368000087802 */ /* 0x000fce0000000f00 */
[----:B------:R-:W-:Y:S05]  /*3670*/  CALL.REL.NOINC `($__internal_0_$__cuda_sm20_dblrcp_rn_slowpath_v3) ;  /* 0x0000002800987944 */ /* 0x000fea0003c00000 */
[----:B------:R-:W-:Y:S02]  /*3680*/  IMAD.MOV.U32 R38, RZ, RZ, R10 ;  /* 0x000000ffff267224 */ /* 0x000fe400078e000a */
[----:B------:R-:W-:-:S07]  /*3690*/  IMAD.MOV.U32 R39, RZ, RZ, R7 ;  /* 0x000000ffff277224 */ /* 0x000fce00078e0007 */
.L_x_61:
[----:B------:R-:W-:Y:S05]  /*36a0*/  BSYNC.RECONVERGENT B0 ;  /* 0x0000000000007941 */ /* 0x000fea0003800200 */
.L_x_60:
[----:B------:R-:W2:Y:S04]  /*36b0*/  LDG.E.64 R36, desc[UR8][R58.64+0x20] ;  /* 0x000020083a247981 */ /* 0x000ea8000c1e1b00 */
[----:B------:R-:W3:Y:S04]  /*36c0*/  LDG.E.64 R8, desc[UR8][R58.64+0x28] ;  /* 0x000028083a087981 */ /* 0x000ee8000c1e1b00 */
[----:B------:R-:W4:Y:S01]  /*36d0*/  LDG.E.64 R10, desc[UR8][R58.64+0x30] ;  /* 0x000030083a0a7981 */ /* 0x000f22000c1e1b00 */
[-C--:B------:R-:W-:Y:S02]  /*36e0*/  DMUL R70, R70, R38.reuse ;  /* 0x0000002646467228 */ /* 0x080fe40000000000 */
[----:B------:R-:W-:Y:S01]  /*36f0*/  DMUL R72, R72, R38 ;  /* 0x0000002648487228 */ /* 0x000fe20000000000 */
[----:B------:R-:W5:Y:S04]  /*3700*/  LDG.E.64 R78, desc[UR8][R58.64+0x38] ;  /* 0x000038083a4e7981 */ /* 0x000f68000c1e1b00 */
[----:B------:R-:W5:Y:S01]  /*3710*/  LDG.E.64 R42, desc[UR8][R58.64+0x40] ;  /* 0x000040083a2a7981 */ /* 0x000f62000c1e1b00 */
[----:B------:R-:W-:-:S02]  /*3720*/  DMUL R40, R70, R44 ;  /* 0x0000002c46287228 */ /* 0x000fc40000000000 */
[----:B------:R-:W-:Y:S01]  /*3730*/  DMUL R74, R74, R38 ;  /* 0x000000264a4a7228 */ /* 0x000fe20000000000 */
[----:B------:R0:W5:Y:S01]  /*3740*/  LDG.E.64 R80, desc[UR8][R58.64+0x48] ;  /* 0x000048083a507981 */ /* 0x000162000c1e1b00 */
[----:B------:R-:W-:Y:S01]  /*3750*/  ISETP.GE.U32.AND P1, PT, R0, 0x5, PT ;  /* 0x000000050000780c */ /* 0x000fe20003f26070 */
[----:B------:R-:W-:Y:S01]  /*3760*/  DADD R38, -RZ, -R72 ;  /* 0x00000000ff267229 */ /* 0x000fe20000000948 */
[----:B------:R-:W-:Y:S01]  /*3770*/  BSSY.RELIABLE B0, `(.L_x_62) ;  /* 0x0000041000007945 */ /* 0x000fe20003800100 */
[----:B------:R-:W-:Y:S02]  /*3780*/  DADD R60, -RZ, -R70 ;  /* 0x00000000ff3c7229 */ /* 0x000fe40000000946 */
[----:B------:R-:W-:-:S08]  /*3790*/  DFMA R40, R72, R76, R40 ;  /* 0x0000004c4828722b */ /* 0x000fd00000000028 */
[----:B------:R-:W-:-:S08]  /*37a0*/  DFMA R40, R74, R46, R40 ;  /* 0x0000002e4a28722b */ /* 0x000fd00000000028 */
[----:B------:R-:W-:Y:S02]  /*37b0*/  DSETP.GEU.AND P0, PT, R40, RZ, PT ;  /* 0x000000ff2800722a */ /* 0x000fe40003f0e000 */
[----:B------:R-:W-:-:S04]  /*37c0*/  DADD R40, -RZ, -R74 ;  /* 0x00000000ff287229 */ /* 0x000fc8000000094a */
[----:B0-----:R-:W-:Y:S02]  /*37d0*/  FSEL R58, R72, R38, !P0 ;  /* 0x00000026483a7208 */ /* 0x001fe40004000000 */
[----:B------:R-:W-:Y:S02]  /*37e0*/  FSEL R59, R73, R39, !P0 ;  /* 0x00000027493b7208 */ /* 0x000fe40004000000 */
[----:B------:R-:W-:Y:S02]  /*37f0*/  FSEL R60, R70, R60, !P0 ;  /* 0x0000003c463c7208 */ /* 0x000fe40004000000 */
[----:B------:R-:W-:Y:S02]  /*3800*/  FSEL R61, R71, R61, !P0 ;  /* 0x0000003d473d7208 */ /* 0x000fe40004000000 */
[----:B------:R-:W-:Y:S02]  /*3810*/  FSEL R62, R74, R40, !P0 ;  /* 0x000000284a3e7208 */ /* 0x000fe40004000000 */
[----:B------:R-:W-:Y:S01]  /*3820*/  FSEL R63, R75, R41, !P0 ;  /* 0x000000294b3f7208 */ /* 0x000fe20004000000 */
[----:B--2---:R-:W-:-:S02]  /*3830*/  DFMA R30, R36, R34, R30 ;  /* 0x00000022241e722b */ /* 0x004fc4000000001e */
[----:B---3--:R-:W-:Y:S02]  /*3840*/  DFMA R54, R8, R50, R54 ;  /* 0x000000320836722b */ /* 0x008fe40000000036 */
[----:B----4-:R-:W-:Y:S01]  /*3850*/  DFMA R56, R10, R52, R56 ;  /* 0x000000340a38722b */ /* 0x010fe20000000038 */
[----:B------:R-:W-:Y:S10]  /*3860*/  @!P1 BRA `(.L_x_63) ;  /* 0x0000000000c49947 */ /* 0x000ff40003800000 */
[----:B------:R-:W-:Y:S01]  /*3870*/  IMAD R3, R3, -0x21131993, RZ ;  /* 0xdeece66d03037824 */ /* 0x000fe200078e02ff */
[----:B-----5:R-:W-:Y:S01]  /*3880*/  DSETP.GT.AND P1, PT, R78, R42, PT ;  /* 0x0000002a4e00722a */ /* 0x020fe20003f24000 */
[----:B------:R-:W-:Y:S01]  /*3890*/  IMAD.MOV.U32 R8, RZ, RZ, 0xb ;  /* 0x0000000bff087424 */ /* 0x000fe200078e00ff */
[--C-:B------:R-:W-:Y:S01]  /*38a0*/  DSETP.GT.AND P0, PT, R42, R80.reuse, PT ;  /* 0x000000502a00722a */ /* 0x100fe20003f04000 */
[----:B------:R-:W-:Y:S01]  /*38b0*/  IMAD.MOV.U32 R9, RZ, RZ, 0x0 ;  /* 0x00000000ff097424 */ /* 0x000fe200078e00ff */
[----:B------:R-:W-:Y:S01]  /*38c0*/  DSETP.GT.AND P2, PT, R78, R80, PT ;  /* 0x000000504e00722a */ /* 0x000fe20003f44000 */
[C---:B------:R-:W-:Y:S02]  /*38d0*/  IMAD R3, R4.reuse, 0x5, R3 ;  /* 0x0000000504037824 */ /* 0x040fe400078e0203 */
[----:B------:R-:W-:Y:S01]  /*38e0*/  IMAD.WIDE.U32 R8, R4, -0x21131993, R8 ;  /* 0xdeece66d04087825 */ /* 0x000fe200078e0008 */
[----:B------:R-:W-:Y:S02]  /*38f0*/  FSEL R7, R43, R81, P0 ;  /* 0x000000512b077208 */ /* 0x000fe40000000000 */
[----:B------:R-:W-:Y:S01]  /*3900*/  FSEL R36, R42, R80, P0 ;  /* 0x000000502a247208 */ /* 0x000fe20000000000 */
[----:B------:R-:W-:-:S02]  /*3910*/  IMAD.IADD R3, R9, 0x1, R3 ;  /* 0x0000000109037824 */ /* 0x000fc400078e0203 */
[----:B------:R-:W-:Y:S01]  /*3920*/  IMAD.MOV.U32 R4, RZ, RZ, R8 ;  /* 0x000000ffff047224 */ /* 0x000fe200078e0008 */
[----:B------:R-:W-:Y:S01]  /*3930*/  @P1 FSEL R7, R79, R7, P2 ;  /* 0x000000074f071208 */ /* 0x000fe20001000000 */
[----:B------:R-:W-:Y:S01]  /*3940*/  IMAD.MOV.U32 R9, RZ, RZ, R55 ;  /* 0x000000ffff097224 */ /* 0x000fe200078e0037 */
[----:B------:R-:W-:Y:S02]  /*3950*/  LOP3.LUT R3, R3, 0xffff, RZ, 0xc0, !PT ;  /* 0x0000ffff03037812 */ /* 0x000fe400078ec0ff */
[----:B------:R-:W-:Y:S02]  /*3960*/  @P1 FSEL R36, R78, R36, P2 ;  /* 0x000000244e241208 */ /* 0x000fe40001000000 */
[--C-:B------:R-:W-:Y:S01]  /*3970*/  SHF.R.U64 R38, R8, 0x12, R3.reuse ;  /* 0x0000001208267819 */ /* 0x100fe20000001203 */
[----:B------:R-:W-:Y:S01]  /*3980*/  IMAD.MOV.U32 R8, RZ, RZ, R54 ;  /* 0x000000ffff087224 */ /* 0x000fe200078e0036 */
[----:B------:R-:W-:Y:S02]  /*3990*/  SHF.R.U32.HI R39, RZ, 0x12, R3 ;  /* 0x00000012ff277819 */ /* 0x000fe40000011603 */
[----:B------:R-:W-:-:S02]  /*39a0*/  MOV R37, R7 ;  /* 0x0000000700257202 */ /* 0x000fc40000000f00 */
[----:B------:R0:W1:Y:S02]  /*39b0*/  I2F.F64.U64 R10, R38 ;  /* 0x00000026000a7312 */ /* 0x0000640000301800 */
[----:B0-----:R-:W-:Y:S01]  /*39c0*/  MOV R38, R56 ;  /* 0x0000003800267202 */ /* 0x001fe20000000f00 */
[----:B------:R-:W-:Y:S01]  /*39d0*/  IMAD.MOV.U32 R39, RZ, RZ, R57 ;  /* 0x000000ffff277224 */ /* 0x000fe200078e0039 */
[----:B-1----:R-:W-:-:S08]  /*39e0*/  DMUL R10, R10, 9.3132257461547851562e-10 ;  /* 0x3e1000000a0a7828 */ /* 0x002fd00000000000 */
[----:B------:R-:W-:Y:S01]  /*39f0*/  DSETP.GEU.AND P0, PT, R10, R36, PT ;  /* 0x000000240a00722a */ /* 0x000fe20003f0e000 */
[----:B------:R-:W-:Y:S02]  /*3a00*/  IMAD.MOV.U32 R10, RZ, RZ, R30 ;  /* 0x000000ffff0a7224 */ /* 0x000fe400078e001e */
[----:B------:R-:W-:-:S11]  /*3a10*/  IMAD.MOV.U32 R11, RZ, RZ, R31 ;  /* 0x000000ffff0b7224 */ /* 0x000fd600078e001f */
[----:B------:R-:W-:Y:S05]  /*3a20*/  @P0 BREAK.RELIABLE B0 ;  /* 0x0000000000000942 */ /* 0x000fea0003800100 */
[----:B------:R-:W-:Y:S05]  /*3a30*/  @P0 BRA `(.L_x_57) ;  /* 0x0000002000e00947 */ /* 0x000fea0003800000 */
[----:B------:R-:W0:Y:S01]  /*3a40*/  MUFU.RCP64H R9, R7 ;  /* 0x0000000700097308 */ /* 0x000e220000001800 */
[----:B------:R-:W-:Y:S01]  /*3a50*/  VIADD R8, R7, 0x300402 ;  /* 0x0030040207087836 */ /* 0x000fe20000000000 */
[----:B------:R-:W-:Y:S01]  /*3a60*/  BSSY.RECONVERGENT B2, `(.L_x_64) ;  /* 0x000000e000027945 */ /* 0x000fe20003800200 */
[----:B------:R-:W-:-:S03]  /*3a70*/  IMAD.MOV.U32 R37, RZ, RZ, R7 ;  /* 0x000000ffff257224 */ /* 0x000fc600078e0007 */
[----:B------:R-:W-:-:S03]  /*3a80*/  FSETP.GEU.AND P0, PT, |R8|, 5.8789094863358348022e-39, PT ;  /* 0x004004020800780b */ /* 0x000fc60003f0e200 */
[----:B0-----:R-:W-:-:S08]  /*3a90*/  DFMA R10, R8, -R36, 1 ;  /* 0x3ff00000080a742b */ /* 0x001fd00000000824 */
[----:B------:R-:W-:-:S08]  /*3aa0*/  DFMA R10, R10, R10, R10 ;  /* 0x0000000a0a0a722b */ /* 0x000fd0000000000a */
[----:B------:R-:W-:-:S08]  /*3ab0*/  DFMA R10, R8, R10, R8 ;  /* 0x0000000a080a722b */ /* 0x000fd00000000008 */
[----:B------:R-:W-:-:S08]  /*3ac0*/  DFMA R38, R10, -R36, 1 ;  /* 0x3ff000000a26742b */ /* 0x000fd00000000824 */
[----:B------:R-:W-:Y:S01]  /*3ad0*/  DFMA R10, R10, R38, R10 ;  /* 0x000000260a0a722b */ /* 0x000fe2000000000a */
[----:B------:R-:W-:Y:S10]  /*3ae0*/  @P0 BRA `(.L_x_65) ;  /* 0x0000000000140947 */ /* 0x000ff40003800000 */
[----:B------:R-:W-:Y:S02]  /*3af0*/  LOP3.LUT R10, R7, 0x7fffffff, RZ, 0xc0, !PT ;  /* 0x7fffffff070a7812 */ /* 0x000fe400078ec0ff */
[----:B------:R-:W-:-:S03]  /*3b00*/  MOV R8, 0x3b30 ;  /* 0x00003b3000087802 */ /* 0x000fc60000000f00 */
[----:B------:R-:W-:-:S07]  /*3b10*/  VIADD R10, R10, 0xfff00000 ;  /* 0xfff000000a0a7836 */ /* 0x000fce0000000000 */
[----:B------:R-:W-:Y:S05]  /*3b20*/  CALL.REL.NOINC `($__internal_0_$__cuda_sm20_dblrcp_rn_slowpath_v3) ;  /* 0x00000024006c7944 */ /* 0x000fea0003c00000 */
[----:B------:R-:W-:-:S07]  /*3b30*/  IMAD.MOV.U32 R11, RZ, RZ, R7 ;  /* 0x000000ffff0b7224 */ /* 0x000fce00078e0007 */
.L_x_65:
[----:B------:R-:W-:Y:S05]  /*3b40*/  BSYNC.RECONVERGENT B2 ;  /* 0x0000000000027941 */ /* 0x000fea0003800200 */
.L_x_64:
[-C--:B------:R-:W-:Y:S02]  /*3b50*/  DMUL R78, R78, R10.reuse ;  /* 0x0000000a4e4e7228 */ /* 0x080fe40000000000 */
[-C--:B------:R-:W-:Y:S02]  /*3b60*/  DMUL R42, R42, R10.reuse ;  /* 0x0000000a2a2a7228 */ /* 0x080fe40000000000 */
[----:B------:R-:W-:-:S11]  /*3b70*/  DMUL R80, R80, R10 ;  /* 0x0000000a50507228 */ /* 0x000fd60000000000 */
.L_x_63:
[----:B------:R-:W-:Y:S05]  /*3b80*/  BSYNC.RELIABLE B0 ;  /* 0x0000000000007941 */ /* 0x000fea0003800100 */
.L_x_62:
[----:B------:R-:W0:Y:S02]  /*3b90*/  LDC.64 R8, c[0x0][0x3f0] ;  /* 0x0000fc00ff087b82 */ /* 0x000e240000000a00 */
[----:B0-----:R-:W-:-:S06]  /*3ba0*/  IMAD.WIDE.U32 R8, R2, 0x58, R8 ;  /* 0x0000005802087825 */ /* 0x001fcc00078e0008 */
[----:B------:R-:W2:Y:S01]  /*3bb0*/  LDG.E R8, desc[UR8][R8.64+0x50] ;  /* 0x0000500808087981 */ /* 0x000ea2000c1e1900 */
[----:B------:R-:W-:Y:S01]  /*3bc0*/  BSSY.RECONVERGENT B2, `(.L_x_66) ;  /* 0x000021e000027945 */ /* 0x000fe20003800200 */
[----:B-----5:R-:W-:Y:S01]  /*3bd0*/  DMUL R34, R78, R34 ;  /* 0x000000224e227228 */ /* 0x020fe20000000000 */
[----:B------:R-:W-:Y:S01]  /*3be0*/  IADD3 R0, PT, PT, R0, 0x1, RZ ;  /* 0x0000000100007810 */ /* 0x000fe20007ffe0ff */
[----:B------:R-:W-:Y:S02]  /*3bf0*/  DMUL R50, R42, R50 ;  /* 0x000000322a327228 */ /* 0x000fe40000000000 */
[----:B------:R-:W-:Y:S01]  /*3c00*/  DMUL R52, R80, R52 ;  /* 0x0000003450347228 */ /* 0x000fe20000000000 */
[----:B--2---:R-:W-:-:S13]  /*3c10*/  ISETP.NE.AND P0, PT, R8, 0x1, PT ;  /* 0x000000010800780c */ /* 0x004fda0003f05270 */
[----:B------:R-:W-:Y:S05]  /*3c20*/  @!P0 BRA `(.L_x_67) ;  /* 0x0000002000388947 */ /* 0x000fea0003800000 */
[----:B------:R-:W-:-:S13]  /*3c30*/  ISETP.NE.AND P0, PT, R8, RZ, PT ;  /* 0x000000ff0800720c */ /* 0x000fda0003f05270 */
[----:B------:R-:W-:Y:S05]  /*3c40*/  @P0 BRA `(.L_x_68) ;  /* 0x00000014001c0947 */ /* 0x000fea0003800000 */
[----:B------:R-:W-:Y:S01]  /*3c50*/  UMOV UR6, 0x9999999a ;  /* 0x9999999a00067882 */ /* 0x000fe20000000000 */
[----:B------:R-:W-:Y:S01]  /*3c60*/  UMOV UR7, 0x3fb99999 ;  /* 0x3fb9999900077882 */ /* 0x000fe20000000000 */
[----:B------:R-:W-:Y:S01]  /*3c70*/  IMAD.MOV.U32 R68, RZ, RZ, RZ ;  /* 0x000000ffff447224 */ /* 0x000fe200078e00ff */
[----:B------:R-:W-:Y:S01]  /*3c80*/  DSETP.GT.AND P0, PT, |R72|, UR6, PT ;  /* 0x0000000648007e2a */ /* 0x000fe2000bf04200 */
[----:B------:R-:W-:Y:S01]  /*3c90*/  IMAD.MOV.U32 R8, RZ, RZ, RZ ;  /* 0x000000ffff087224 */ /* 0x000fe200078e00ff */
[----:B------:R-:W-:Y:S01]  /*3ca0*/  DMUL R64, RZ, R60 ;  /* 0x0000003cff407228 */ /* 0x000fe20000000000 */
[C---:B------:R-:W-:Y:S01]  /*3cb0*/  IMAD R7, R3.reuse, -0x21131993, RZ ;  /* 0xdeece66d03077824 */ /* 0x040fe200078e02ff */
[----:B------:R-:W-:Y:S01]  /*3cc0*/  UMOV UR6, 0x54442d18 ;  /* 0x54442d1800067882 */ /* 0x000fe20000000000 */
[----:B------:R-:W-:Y:S01]  /*3cd0*/  IMAD.MOV.U32 R39, RZ, RZ, RZ ;  /* 0x000000ffff277224 */ /* 0x000fe200078e00ff */
[----:B------:R-:W-:Y:S01]  /*3ce0*/  FSEL R69, RZ, 1.875, P0 ;  /* 0x3ff00000ff457808 */ /* 0x000fe20000000000 */
[C---:B------:R-:W-:Y:S01]  /*3cf0*/  IMAD R7, R4.reuse, 0x5, R7 ;  /* 0x0000000504077824 */ /* 0x040fe200078e0207 */
[----:B------:R-:W-:Y:S01]  /*3d00*/  FSEL R9, RZ, 1.875, !P0 ;  /* 0x3ff00000ff097808 */ /* 0x000fe20004000000 */
[----:B------:R-:W-:Y:S01]  /*3d10*/  IMAD R3, R3, -0x4b9ff597, RZ ;  /* 0xb4600a6903037824 */ /* 0x000fe200078e02ff */
[----:B------:R-:W-:Y:S01]  /*3d20*/  UMOV UR7, 0x401921fb ;  /* 0x401921fb00077882 */ /* 0x000fe20000000000 */
[----:B------:R-:W-:Y:S01]  /*3d30*/  IMAD.MOV.U32 R70, RZ, RZ, -0x6bd21946 ;  /* 0x942de6baff467424 */ /* 0x000fe200078e00ff */
[C---:B------:R-:W-:Y:S01]  /*3d40*/  DMUL R66, R62.reuse, R68 ;  /* 0x000000443e427228 */ /* 0x040fe20000000000 */
[----:B------:R-:W-:Y:S01]  /*3d50*/  IMAD.MOV.U32 R71, RZ, RZ, 0x40 ;  /* 0x00000040ff477424 */ /* 0x000fe200078e00ff */
[-C--:B------:R-:W-:Y:S01]  /*3d60*/  DFMA R64, R62, R8.reuse, -R64 ;  /* 0x000000083e40722b */ /* 0x080fe20000000840 */
[C---:B------:R-:W-:Y:S01]  /*3d70*/  IMAD R3, R4.reuse, 0x7760bb20, R3 ;  /* 0x7760bb2004037824 */ /* 0x040fe200078e0203 */
[----:B------:R-:W-:Y:S01]  /*3d80*/  DMUL R8, R58, R8 ;  /* 0x000000083a087228 */ /* 0x000fe20000000000 */
[----:B------:R-:W-:Y:S01]  /*3d90*/  IMAD.WIDE.U32 R70, R4, -0x4b9ff597, R70 ;  /* 0xb4600a6904467825 */ /* 0x000fe200078e0046 */
[----:B------:R-:W-:Y:S01]  /*3da0*/  BSSY.RECONVERGENT B3, `(.L_x_69) ;  /* 0x000002a000037945 */ /* 0x000fe20003800200 */
[----:B------:R-:W-:-:S02]  /*3db0*/  DMUL R46, RZ, +INF ;  /* 0x7ff00000ff2e7828 */ /* 0x000fc40000000000 */
[----:B------:R-:W-:Y:S01]  /*3dc0*/  DFMA R66, RZ, R58, -R66 ;  /* 0x0000003aff42722b */ /* 0x000fe20000000842 */
[----:B------:R-:W-:Y:S02]  /*3dd0*/  IMAD.IADD R3, R71, 0x1, R3 ;  /* 0x0000000147037824 */ /* 0x000fe400078e0203 */
[----:B------:R-:W-:-:S03]  /*3de0*/  DFMA R68, R60, R68, -R8 ;  /* 0x000000443c44722b */ /* 0x000fc60000000808 */
[----:B------:R-:W-:Y:S02]  /*3df0*/  LOP3.LUT R3, R3, 0xffff, RZ, 0xc0, !PT ;  /* 0x0000ffff03037812 */ /* 0x000fe400078ec0ff */
[----:B------:R-:W-:-:S08]  /*3e00*/  DMUL R10, R66, R66 ;  /* 0x00000042420a7228 */ /* 0x000fd00000000000 */
[----:B------:R-:W-:-:S08]  /*3e10*/  DFMA R10, R64, R64, R10 ;  /* 0x00000040400a722b */ /* 0x000fd0000000000a */
[----:B------:R-:W-:Y:S01]  /*3e20*/  DFMA R42, R68, R68, R10 ;  /* 0x00000044442a722b */ /* 0x000fe2000000000a */
[----:B------:R-:W-:Y:S02]  /*3e30*/  IMAD.MOV.U32 R10, RZ, RZ, 0xb ;  /* 0x0000000bff0a7424 */ /* 0x000fe400078e00ff */
[----:B------:R-:W-:-:S03]  /*3e40*/  IMAD.MOV.U32 R11, RZ, RZ, 0x0 ;  /* 0x00000000ff0b7424 */ /* 0x000fc600078e00ff */
[----:B------:R-:W0:Y:S01]  /*3e50*/  MUFU.RSQ64H R41, R43 ;  /* 0x0000002b00297308 */ /* 0x000e220000001c00 */
[----:B------:R-:W-:-:S04]  /*3e60*/  IMAD.WIDE.U32 R36, R4, -0x21131993, R10 ;  /* 0xdeece66d04247825 */ /* 0x000fc800078e000a */
[----:B------:R-:W-:Y:S01]  /*3e70*/  VIADD R40, R43, 0xfcb00000 ;  /* 0xfcb000002b287836 */ /* 0x000fe20000000000 */
[----:B------:R-:W-:Y:S01]  /*3e80*/  IADD3 R7, PT, PT, R37, R7, RZ ;  /* 0x0000000725077210 */ /* 0x000fe20007ffe0ff */
[----:B------:R-:W-:Y:S02]  /*3e90*/  IMAD.MOV.U32 R10, RZ, RZ, 0x0 ;  /* 0x00000000ff0a7424 */ /* 0x000fe400078e00ff */
[----:B------:R-:W-:Y:S01]  /*3ea0*/  IMAD.MOV.U32 R11, RZ, RZ, 0x3fd80000 ;  /* 0x3fd80000ff0b7424 */ /* 0x000fe200078e00ff */
[----:B------:R-:W-:Y:S01]  /*3eb0*/  SHF.R.U64 R36, R36, 0x12, R7 ;  /* 0x0000001224247819 */ /* 0x000fe20000001207 */
[----:B------:R-:W-:Y:S01]  /*3ec0*/  IMAD.MOV.U32 R4, RZ, RZ, R70 ;  /* 0x000000ffff047224 */ /* 0x000fe200078e0046 */
[----:B------:R-:W-:Y:S02]  /*3ed0*/  ISETP.GE.U32.AND P0, PT, R40, 0x7ca00000, PT ;  /* 0x7ca000002800780c */ /* 0x000fe40003f06070 */
[----:B------:R-:W-:Y:S01]  /*3ee0*/  LOP3.LUT R38, R36, 0x3fffffff, RZ, 0xc0, !PT ;  /* 0x3fffffff24267812 */ /* 0x000fe200078ec0ff */
[----:B0-----:R-:W-:-:S08]  /*3ef0*/  DMUL R8, R40, R40 ;  /* 0x0000002828087228 */ /* 0x001fd00000000000 */
[----:B------:R-:W-:-:S08]  /*3f00*/  DFMA R8, R42, -R8, 1 ;  /* 0x3ff000002a08742b */ /* 0x000fd00000000808 */
[----:B------:R-:W-:Y:S02]  /*3f10*/  DFMA R10, R8, R10, 0.5 ;  /* 0x3fe00000080a742b */ /* 0x000fe4000000000a */
[----:B------:R-:W-:Y:S01]  /*3f20*/  DMUL R36, R40, R8 ;  /* 0x0000000828247228 */ /* 0x000fe20000000000 */
[----:B------:R-:W0:Y:S07]  /*3f30*/  I2F.F64.U64 R8, R38 ;  /* 0x0000002600087312 */ /* 0x000e2e0000301800 */
[----:B------:R-:W-:-:S08]  /*3f40*/  DFMA R72, R10, R36, R40 ;  /* 0x000000240a48722b */ /* 0x000fd00000000028 */
[----:B------:R-:W-:Y:S02]  /*3f50*/  DMUL R10, R42, R72 ;  /* 0x000000482a0a7228 */ /* 0x000fe40000000000 */
[----:B0-----:R-:W-:Y:S01]  /*3f60*/  DMUL R44, R8, 9.3132257461547851562e-10 ;  /* 0x3e100000082c7828 */ /* 0x001fe20000000000 */
[----:B------:R-:W-:Y:S01]  /*3f70*/  IADD3 R9, PT, PT, R73, -0x100000, RZ ;  /* 0xfff0000049097810 */ /* 0x000fe20007ffe0ff */
[----:B------:R-:W-:-:S04]  /*3f80*/  IMAD.MOV.U32 R8, RZ, RZ, R72 ;  /* 0x000000ffff087224 */ /* 0x000fc800078e0048 */
[----:B------:R-:W-:Y:S02]  /*3f90*/  DFMA R38, R10, -R10, R42 ;  /* 0x8000000a0a26722b */ /* 0x000fe4000000002a */
[----:B------:R-:W-:-:S06]  /*3fa0*/  DMUL R44, R44, UR6 ;  /* 0x000000062c2c7c28 */ /* 0x000fcc0008000000 */
[----:B------:R-:W-:Y:S01]  /*3fb0*/  DFMA R36, R38, R8, R10 ;  /* 0x000000082624722b */ /* 0x000fe2000000000a */
[----:B------:R-:W-:Y:S10]  /*3fc0*/  @!P0 BRA `(.L_x_70) ;  /* 0x00000000001c8947 */ /* 0x000ff40003800000 */
[----:B------:R-:W-:Y:S01]  /*3fd0*/  IMAD.MOV.U32 R36, RZ, RZ, R72 ;  /* 0x000000ffff247224 */ /* 0x000fe200078e0048 */
[----:B------:R-:W-:Y:S01]  /*3fe0*/  MOV R7, R11 ;  /* 0x0000000b00077202 */ /* 0x000fe20000000f00 */
[----:B------:R-:W-:Y:S01]  /*3ff0*/  IMAD.MOV.U32 R41, RZ, RZ, R43 ;  /* 0x000000ffff297224 */ /* 0x000fe200078e002b */
[----:B------:R-:W-:-:S07]  /*4000*/  MOV R8, 0x4020 ;  /* 0x0000402000087802 */ /* 0x000fce0000000f00 */
[----:B------:R-:W-:Y:S05]  /*4010*/  CALL.REL.NOINC `($__internal_2_$__cuda_sm20_dsqrt_rn_f64_mediumpath_v1) ;  /* 0x0000002800487944 */ /* 0x000fea0003c00000 */
[----:B------:R-:W-:Y:S02]  /*4020*/  IMAD.MOV.U32 R36, RZ, RZ, R10 ;  /* 0x000000ffff247224 */ /* 0x000fe400078e000a */
[----:B------:R-:W-:-:S07]  /*4030*/  IMAD.MOV.U32 R37, RZ, RZ, R7 ;  /* 0x000000ffff257224 */ /* 0x000fce00078e0007 */
.L_x_70:
[----:B------:R-:W-:Y:S05]  /*4040*/  BSYNC.RECONVERGENT B3 ;  /* 0x0000000000037941 */ /* 0x000fea0003800200 */
.L_x_69:
        /* <DEDUP_REMOVED lines=12> */
[----:B------:R-:W-:-:S03]  /*4110*/  MOV R8, 0x4140 ;  /* 0x0000414000087802 */ /* 0x000fc60000000f00 */
[----:B------:R-:W-:-:S07]  /*4120*/  VIADD R10, R10, 0xfff00000 ;  /* 0xfff000000a0a7836 */ /* 0x000fce0000000000 */
[----:B------:R-:W-:Y:S05]  /*4130*/  CALL.REL.NOINC `($__internal_0_$__cuda_sm20_dblrcp_rn_slowpath_v3) ;  /* 0x0000001c00e87944 */ /* 0x000fea0003c00000 */
[----:B------:R-:W-:-:S07]  /*4140*/  MOV R11, R7 ;  /* 0x00000007000b7202 */ /* 0x000fce0000000f00 */
.L_x_72:
[----:B------:R-:W-:Y:S05]  /*4150*/  BSYNC.RECONVERGENT B0 ;  /* 0x0000000000007941 */ /* 0x000fea0003800200 */
.L_x_71:
[----:B------:R-:W-:Y:S01]  /*4160*/  DSETP.NEU.AND P2, PT, R44, +INF , PT ;  /* 0x7ff000002c00742a */ /* 0x000fe20003f4d000 */
[----:B------:R-:W-:Y:S01]  /*4170*/  BSSY.RECONVERGENT B0, `(.L_x_73) ;  /* 0x000001d000007945 */ /* 0x000fe20003800200 */
[-C--:B------:R-:W-:Y:S01]  /*4180*/  DMUL R64, R64, R10.reuse ;  /* 0x0000000a40407228 */ /* 0x080fe20000000000 */
[----:B------:R-:W-:Y:S01]  /*4190*/  IMAD.MOV.U32 R7, RZ, RZ, 0x1 ;  /* 0x00000001ff077424 */ /* 0x000fe200078e00ff */
[-C--:B------:R-:W-:Y:S02]  /*41a0*/  DMUL R66, R66, R10.reuse ;  /* 0x0000000a42427228 */ /* 0x080fe40000000000 */
[----:B------:R-:W-:-:S08]  /*41b0*/  DMUL R68, R68, R10 ;  /* 0x0000000a44447228 */ /* 0x000fd00000000000 */
[----:B------:R-:W-:Y:S05]  /*41c0*/  @!P2 BRA `(.L_x_74) ;  /* 0x00000000005ca947 */ /* 0x000fea0003800000 */
[----:B------:R-:W-:Y:S01]  /*41d0*/  UMOV UR6, 0x6dc9c883 ;  /* 0x6dc9c88300067882 */ /* 0x000fe20000000000 */
[----:B------:R-:W-:Y:S01]  /*41e0*/  UMOV UR7, 0x3fe45f30 ;  /* 0x3fe45f3000077882 */ /* 0x000fe20000000000 */
[C---:B------:R-:W-:Y:S01]  /*41f0*/  DSETP.GE.AND P0, PT, R44.reuse, 2.14748364800000000000e+09, PT ;  /* 0x41e000002c00742a */ /* 0x040fe20003f06000 */
[----:B------:R-:W-:Y:S01]  /*4200*/  BSSY.RECONVERGENT B3, `(.L_x_75) ;  /* 0x0000012000037945 */ /* 0x000fe20003800200 */
[----:B------:R-:W-:Y:S01]  /*4210*/  DMUL R8, R44, UR6 ;  /* 0x000000062c087c28 */ /* 0x000fe20008000000 */
[----:B------:R-:W-:Y:S01]  /*4220*/  UMOV UR6, 0x54442d18 ;  /* 0x54442d1800067882 */ /* 0x000fe20000000000 */
[----:B------:R-:W-:-:S04]  /*4230*/  UMOV UR7, 0x3ff921fb ;  /* 0x3ff921fb00077882 */ /* 0x000fc80000000000 */
[----:B------:R-:W0:Y:S08]  /*4240*/  F2I.F64 R7, R8 ;  /* 0x0000000800077311 */ /* 0x000e300000301100 */
[----:B0-----:R-:W0:Y:S02]  /*4250*/  I2F.F64 R46, R7 ;  /* 0x00000007002e7312 */ /* 0x001e240000201c00 */
[----:B0-----:R-:W-:Y:S01]  /*4260*/  DFMA R10, R46, -UR6, R44 ;  /* 0x800000062e0a7c2b */ /* 0x001fe2000800002c */
[----:B------:R-:W-:Y:S01]  /*4270*/  UMOV UR6, 0x33145c00 ;  /* 0x33145c0000067882 */ /* 0x000fe20000000000 */
[----:B------:R-:W-:-:S06]  /*4280*/  UMOV UR7, 0x3c91a626 ;  /* 0x3c91a62600077882 */ /* 0x000fcc0000000000 */
[----:B------:R-:W-:Y:S01]  /*4290*/  DFMA R10, R46, -UR6, R10 ;  /* 0x800000062e0a7c2b */ /* 0x000fe2000800000a */
[----:B------:R-:W-:Y:S01]  /*42a0*/  UMOV UR6, 0x252049c0 ;  /* 0x252049c000067882 */ /* 0x000fe20000000000 */
[----:B------:R-:W-:-:S06]  /*42b0*/  UMOV UR7, 0x397b839a ;  /* 0x397b839a00077882 */ /* 0x000fcc0000000000 */
[----:B------:R-:W-:Y:S01]  /*42c0*/  DFMA R46, R46, -UR6, R10 ;  /* 0x800000062e2e7c2b */ /* 0x000fe2000800000a */
[----:B------:R-:W-:Y:S10]  /*42d0*/  @!P0 BRA `(.L_x_76) ;  /* 0x0000000000108947 */ /* 0x000ff40003800000 */
[----:B------:R-:W-:Y:S01]  /*42e0*/  IMAD.MOV.U32 R8, RZ, RZ, R44 ;  /* 0x000000ffff087224 */ /* 0x000fe200078e002c */
[----:B------:R-:W-:Y:S01]  /*42f0*/  MOV R76, 0x4320 ;  /* 0x00004320004c7802 */ /* 0x000fe20000000f00 */
[----:B------:R-:W-:-:S07]  /*4300*/  IMAD.MOV.U32 R41, RZ, RZ, R45 ;  /* 0x000000ffff297224 */ /* 0x000fce00078e002d */
[----:B------:R-:W-:Y:S05]  /*4310*/  CALL.REL.NOINC `($_Z6renderiii6VectorS_3RayP6SphereiPS_$__internal_trig_reduction_slowpathd) ;  /* 0x00000028003c7944 */ /* 0x000fea0003c00000 */
.L_x_76:
[----:B------:R-:W-:Y:S05]  /*4320*/  BSYNC.RECONVERGENT B3 ;  /* 0x0000000000037941 */ /* 0x000fea0003800200 */
.L_x_75:
[----:B------:R-:W-:-:S07]  /*4330*/  VIADD R7, R7, 0x1 ;  /* 0x0000000107077836 */ /* 0x000fce0000000000 */
.L_x_74:
[----:B------:R-:W-:Y:S05]  /*4340*/  BSYNC.RECONVERGENT B0 ;  /* 0x0000000000007941 */ /* 0x000fea0003800200 */
.L_x_73:
[----:B------:R-:W0:Y:S01]  /*4350*/  LDCU.64 UR6, c[0x4][0x8] ;  /* 0x01000100ff0677ac */ /* 0x000e220008000a00 */
[----:B------:R-:W-:-:S05]  /*4360*/  IMAD.SHL.U32 R8, R7, 0x40, RZ ;  /* 0x0000004007087824 */ /* 0x000fca00078e00ff */
[----:B------:R-:W-:-:S04]  /*4370*/  LOP3.LUT R8, R8, 0x40, RZ, 0xc0, !PT ;  /* 0x0000004008087812 */ /* 0x000fc800078ec0ff */
[----:B0-----:R-:W-:-:S04]  /*4380*/  IADD3 R72, P0, PT, R8, UR6, RZ ;  /* 0x0000000608487c10 */ /* 0x001fc8000ff1e0ff */
[----:B------:R-:W-:-:S05]  /*4390*/  IADD3.X R73, PT, PT, RZ, UR7, RZ, P0, !PT ;  /* 0x00000007ff497c10 */ /* 0x000fca00087fe4ff */
[----:B------:R-:W2:Y:S04]  /*43a0*/  LDG.E.128.CONSTANT R8, desc[UR8][R72.64] ;  /* 0x0000000848087981 */ /* 0x000ea8000c1e9d00 */
[----:B------:R-:W3:Y:S04]  /*43b0*/  LDG.E.128.CONSTANT R36, desc[UR8][R72.64+0x10] ;  /* 0x0000100848247981 */ /* 0x000ee8000c1e9d00 */
[----:B------:R-:W4:Y:S01]  /*43c0*/  LDG.E.128.CONSTANT R40, desc[UR8][R72.64+0x20] ;  /* 0x0000200848287981 */ /* 0x000f22000c1e9d00 */
[----:B------:R-:W-:Y:S01]  /*43d0*/  LOP3.LUT R70, R7, 0x1, RZ, 0xc0, !PT ;  /* 0x0000000107467812 */ /* 0x000fe200078ec0ff */
[----:B------:R-:W-:Y:S01]  /*43e0*/  IMAD.MOV.U32 R74, RZ, RZ, 0x20fd8164 ;  /* 0x20fd8164ff4a7424 */ /* 0x000fe200078e00ff */
[----:B------:R-:W-:Y:S01]  /*43f0*/  BSSY.RECONVERGENT B0, `(.L_x_77) ;  /* 0x0000031000007945 */ /* 0x000fe20003800200 */
[----:B------:R-:W-:Y:S01]  /*4400*/  IMAD.MOV.U32 R75, RZ, RZ, 0x3da8ff83 ;  /* 0x3da8ff83ff4b7424 */ /* 0x000fe200078e00ff */
[----:B------:R-:W-:Y:S01]  /*4410*/  ISETP.NE.U32.AND P0, PT, R70, 0x1, PT ;  /* 0x000000014600780c */ /* 0x000fe20003f05070 */
[----:B------:R-:W-:-:S02]  /*4420*/  DMUL R70, R46, R46 ;  /* 0x0000002e2e467228 */ /* 0x000fc40000000000 */
[----:B------:R-:W-:Y:S01]  /*4430*/  DMUL R76, RZ, +INF ;  /* 0x7ff00000ff4c7828 */ /* 0x000fe20000000000 */
[----:B------:R-:W-:Y:S02]  /*4440*/  FSEL R74, R74, -8.06006814911005101289e+34, !P0 ;  /* 0xf9785eba4a4a7808 */ /* 0x000fe40004000000 */
[----:B------:R-:W-:-:S06]  /*4450*/  FSEL R75, -R75, 0.11223486810922622681, !P0 ;  /* 0x3de5db654b4b7808 */ /* 0x000fcc0004000100 */
[----:B--2---:R-:W-:-:S08]  /*4460*/  DFMA R8, R70, R74, R8 ;  /* 0x0000004a4608722b */ /* 0x004fd00000000008 */
[----:B------:R-:W-:-:S08]  /*4470*/  DFMA R8, R70, R8, R10 ;  /* 0x000000084608722b */ /* 0x000fd0000000000a */
[----:B---3--:R-:W-:-:S08]  /*4480*/  DFMA R8, R70, R8, R36 ;  /* 0x000000084608722b */ /* 0x008fd00000000024 */
[----:B------:R-:W-:-:S08]  /*4490*/  DFMA R8, R70, R8, R38 ;  /* 0x000000084608722b */ /* 0x000fd00000000026 */
[----:B----4-:R-:W-:-:S08]  /*44a0*/  DFMA R8, R70, R8, R40 ;  /* 0x000000084608722b */ /* 0x010fd00000000028 */
[----:B------:R-:W-:-:S08]  /*44b0*/  DFMA R8, R70, R8, R42 ;  /* 0x000000084608722b */ /* 0x000fd0000000002a */
[----:B------:R-:W-:Y:S02]  /*44c0*/  DFMA R46, R8, R46, R46 ;  /* 0x0000002e082e722b */ /* 0x000fe4000000002e */
[----:B------:R-:W-:-:S10]  /*44d0*/  DFMA R8, R70, R8, 1 ;  /* 0x3ff000004608742b */ /* 0x000fd40000000008 */
[----:B------:R-:W-:Y:S02]  /*44e0*/  FSEL R10, R8, R46, !P0 ;  /* 0x0000002e080a7208 */ /* 0x000fe40004000000 */
[----:B------:R-:W-:Y:S02]  /*44f0*/  FSEL R11, R9, R47, !P0 ;  /* 0x0000002f090b7208 */ /* 0x000fe40004000000 */
[----:B------:R-:W-:-:S04]  /*4500*/  LOP3.LUT P0, RZ, R7, 0x2, RZ, 0xc0, !PT ;  /* 0x0000000207ff7812 */ /* 0x000fc8000780c0ff */
[----:B------:R-:W-:-:S10]  /*4510*/  DADD R8, RZ, -R10 ;  /* 0x00000000ff087229 */ /* 0x000fd4000000080a */
[----:B------:R-:W-:Y:S02]  /*4520*/  FSEL R70, R10, R8, !P0 ;  /* 0x000000080a467208 */ /* 0x000fe40004000000 */
[----:B------:R-:W-:Y:S01]  /*4530*/  FSEL R71, R11, R9, !P0 ;  /* 0x000000090b477208 */ /* 0x000fe20004000000 */
[----:B------:R-:W-:-:S05]  /*4540*/  IMAD.MOV.U32 R11, RZ, RZ, RZ ;  /* 0x000000ffff0b7224 */ /* 0x000fca00078e00ff */
[-C--:B------:R-:W-:Y:S02]  /*4550*/  DMUL R74, R64, R70.reuse ;  /* 0x00000046404a7228 */ /* 0x080fe40000000000 */
[-C--:B------:R-:W-:Y:S02]  /*4560*/  DMUL R72, R66, R70.reuse ;  /* 0x0000004642487228 */ /* 0x080fe40000000000 */
[----:B------:R-:W-:Y:S01]  /*4570*/  DMUL R70, R68, R70 ;  /* 0x0000004644467228 */ /* 0x000fe20000000000 */
[----:B------:R-:W-:Y:S10]  /*4580*/  @!P2 BRA `(.L_x_78) ;  /* 0x00000000005ca947 */ /* 0x000ff40003800000 */
[----:B------:R-:W-:Y:S01]  /*4590*/  UMOV UR6, 0x6dc9c883 ;  /* 0x6dc9c88300067882 */ /* 0x000fe20000000000 */
[----:B------:R-:W-:Y:S01]  /*45a0*/  UMOV UR7, 0x3fe45f30 ;  /* 0x3fe45f3000077882 */ /* 0x000fe20000000000 */
[C---:B------:R-:W-:Y:S02]  /*45b0*/  DSETP.GE.AND P0, PT, R44.reuse, 2.14748364800000000000e+09, PT ;  /* 0x41e000002c00742a */ /* 0x040fe40003f06000 */
        /* <DEDUP_REMOVED lines=17> */
[----:B------:R-:W-:Y:S01]  /*46d0*/  MOV R11, R7 ;  /* 0x00000007000b7202 */ /* 0x000fe20000000f00 */
[----:B------:R-:W-:Y:S02]  /*46e0*/  IMAD.MOV.U32 R76, RZ, RZ, R46 ;  /* 0x000000ffff4c7224 */ /* 0x000fe400078e002e */
[----:B------:R-:W-:-:S07]  /*46f0*/  IMAD.MOV.U32 R77, RZ, RZ, R47 ;  /* 0x000000ffff4d7224 */ /* 0x000fce00078e002f */
.L_x_78:
[----:B------:R-:W-:Y:S05]  /*4700*/  BSYNC.RECONVERGENT B0 ;  /* 0x0000000000007941 */ /* 0x000fea0003800200 */
.L_x_77:
[--C-:B------:R-:W-:Y:S01]  /*4710*/  SHF.R.U64 R38, R4, 0x12, R3.reuse ;  /* 0x0000001204267819 */ /* 0x100fe20000001203 */
[----:B------:R-:W-:Y:S01]  /*4720*/  IMAD.MOV.U32 R36, RZ, RZ, 0x0 ;  /* 0x00000000ff247424 */ /* 0x000fe200078e00ff */
[----:B------:R-:W-:Y:S01]  /*4730*/  SHF.R.U32.HI R39, RZ, 0x12, R3 ;  /* 0x00000012ff277819 */ /* 0x000fe20000011603 */
[----:B------:R-:W-:Y:S01]  /*4740*/  IMAD.MOV.U32 R37, RZ, RZ, 0x3fd80000 ;  /* 0x3fd80000ff257424 */ /* 0x000fe200078e00ff */
[----:B------:R-:W-:Y:S02]  /*4750*/  BSSY.RECONVERGENT B3, `(.L_x_79) ;  /* 0x000001b000037945 */ /* 0x000fe40003800200 */
[----:B------:R-:W0:Y:S02]  /*4760*/  I2F.F64.U64 R78, R38 ;  /* 0x00000026004e7312 */ /* 0x000e240000301800 */
[----:B0-----:R-:W-:-:S06]  /*4770*/  DMUL R78, R78, 9.3132257461547851562e-10 ;  /* 0x3e1000004e4e7828 */ /* 0x001fcc0000000000 */
[----:B------:R-:W0:Y:S04]  /*4780*/  MUFU.RSQ64H R41, R79 ;  /* 0x0000004f00297308 */ /* 0x000e280000001c00 */
[----:B------:R-:W-:-:S05]  /*4790*/  VIADD R40, R79, 0xfcb00000 ;  /* 0xfcb000004f287836 */ /* 0x000fca0000000000 */
[----:B------:R-:W-:Y:S01]  /*47a0*/  ISETP.GE.U32.AND P0, PT, R40, 0x7ca00000, PT ;  /* 0x7ca000002800780c */ /* 0x000fe20003f06070 */
[----:B0-----:R-:W-:-:S08]  /*47b0*/  DMUL R8, R40, R40 ;  /* 0x0000002828087228 */ /* 0x001fd00000000000 */
[----:B------:R-:W-:-:S08]  /*47c0*/  DFMA R8, R78, -R8, 1 ;  /* 0x3ff000004e08742b */ /* 0x000fd00000000808 */
[----:B------:R-:W-:Y:S02]  /*47d0*/  DFMA R36, R8, R36, 0.5 ;  /* 0x3fe000000824742b */ /* 0x000fe40000000024 */
        /* <DEDUP_REMOVED lines=18> */
.L_x_80:
[----:B------:R-:W-:Y:S05]  /*4900*/  BSYNC.RECONVERGENT B3 ;  /* 0x0000000000037941 */ /* 0x000fea0003800200 */
.L_x_79:
[----:B------:R-:W0:Y:S01]  /*4910*/  LDCU.64 UR6, c[0x4][0x8] ;  /* 0x01000100ff0677ac */ /* 0x000e220008000a00 */
[----:B------:R-:W-:-:S05]  /*4920*/  IMAD.SHL.U32 R7, R11, 0x40, RZ ;  /* 0x000000400b077824 */ /* 0x000fca00078e00ff */
[----:B------:R-:W-:-:S04]  /*4930*/  LOP3.LUT R7, R7, 0x40, RZ, 0xc0, !PT ;  /* 0x0000004007077812 */ /* 0x000fc800078ec0ff */
[----:B0-----:R-:W-:-:S05]  /*4940*/  IADD3 R82, P0, PT, R7, UR6, RZ ;  /* 0x0000000607527c10 */ /* 0x001fca000ff1e0ff */
[----:B------:R-:W-:-:S05]  /*4950*/  IMAD.X R83, RZ, RZ, UR7, P0 ;  /* 0x00000007ff537e24 */ /* 0x000fca00080e06ff */
[----:B------:R-:W2:Y:S04]  /*4960*/  LDG.E.128.CONSTANT R36, desc[UR8][R82.64] ;  /* 0x0000000852247981 */ /* 0x000ea8000c1e9d00 */
[----:B------:R-:W3:Y:S04]  /*4970*/  LDG.E.128.CONSTANT R40, desc[UR8][R82.64+0x10] ;  /* 0x0000100852287981 */ /* 0x000ee8000c1e9d00 */
[----:B------:R-:W4:Y:S01]  /*4980*/  LDG.E.128.CONSTANT R44, desc[UR8][R82.64+0x20] ;  /* 0x00002008522c7981 */ /* 0x000f22000c1e9d00 */
[----:B------:R-:W-:Y:S01]  /*4990*/  LOP3.LUT R7, R11, 0x1, RZ, 0xc0, !PT ;  /* 0x000000010b077812 */ /* 0x000fe200078ec0ff */
[----:B------:R-:W-:Y:S01]  /*49a0*/  DMUL R80, R76, R76 ;  /* 0x0000004c4c507228 */ /* 0x000fe20000000000 */
[----:B------:R-:W-:Y:S01]  /*49b0*/  MOV R84, 0x20fd8164 ;  /* 0x20fd816400547802 */ /* 0x000fe20000000f00 */
[----:B------:R-:W-:Y:S01]  /*49c0*/  BSSY.RECONVERGENT B3, `(.L_x_81) ;  /* 0x000003a000037945 */ /* 0x000fe20003800200 */
[----:B------:R-:W-:Y:S01]  /*49d0*/  ISETP.NE.U32.AND P0, PT, R7, 0x1, PT ;  /* 0x000000010700780c */ /* 0x000fe20003f05070 */
[----:B------:R-:W-:-:S03]  /*49e0*/  IMAD.MOV.U32 R7, RZ, RZ, 0x3da8ff83 ;  /* 0x3da8ff83ff077424 */ /* 0x000fc600078e00ff */
[----:B------:R-:W-:Y:S02]  /*49f0*/  FSEL R84, R84, -8.06006814911005101289e+34, !P0 ;  /* 0xf9785eba54547808 */ /* 0x000fe40004000000 */
[----:B------:R-:W-:-:S06]  /*4a00*/  FSEL R85, -R7, 0.11223486810922622681, !P0 ;  /* 0x3de5db6507557808 */ /* 0x000fcc0004000100 */
[----:B--2---:R-:W-:-:S08]  /*4a10*/  DFMA R36, R80, R84, R36 ;  /* 0x000000545024722b */ /* 0x004fd00000000024 */
[----:B------:R-:W-:-:S08]  /*4a20*/  DFMA R36, R80, R36, R38 ;  /* 0x000000245024722b */ /* 0x000fd00000000026 */
[----:B---3--:R-:W-:-:S08]  /*4a30*/  DFMA R36, R80, R36, R40 ;  /* 0x000000245024722b */ /* 0x008fd00000000028 */
[----:B------:R-:W-:Y:S02]  /*4a40*/  DFMA R36, R80, R36, R42 ;  /* 0x000000245024722b */ /* 0x000fe4000000002a */
[----:B------:R-:W-:Y:S01]  /*4a50*/  DADD R42, -R78, 1 ;  /* 0x3ff000004e2a7429 */ /* 0x000fe20000000100 */
[----:B------:R-:W-:Y:S02]  /*4a60*/  IMAD.MOV.U32 R78, RZ, RZ, 0x0 ;  /* 0x00000000ff4e7424 */ /* 0x000fe400078e00ff */
[----:B------:R-:W-:-:S03]  /*4a70*/  IMAD.MOV.U32 R79, RZ, RZ, 0x3fd80000 ;  /* 0x3fd80000ff4f7424 */ /* 0x000fc600078e00ff */
[----:B----4-:R-:W-:Y:S01]  /*4a80*/  DFMA R36, R80, R36, R44 ;  /* 0x000000245024722b */ /* 0x010fe2000000002c */
[----:B------:R-:W0:Y:S01]  /*4a90*/  MUFU.RSQ64H R41, R43 ;  /* 0x0000002b00297308 */ /* 0x000e220000001c00 */
[----:B------:R-:W-:Y:S02]  /*4aa0*/  DMUL R44, R62, R66 ;  /* 0x000000423e2c7228 */ /* 0x000fe40000000000 */
[----:B------:R-:W-:-:S04]  /*4ab0*/  VIADD R40, R43, 0xfcb00000 ;  /* 0xfcb000002b287836 */ /* 0x000fc80000000000 */
[----:B------:R-:W-:Y:S02]  /*4ac0*/  DFMA R36, R80, R36, R46 ;  /* 0x000000245024722b */ /* 0x000fe4000000002e */
[-C--:B------:R-:W-:Y:S02]  /*4ad0*/  DMUL R46, R58, R68.reuse ;  /* 0x000000443a2e7228 */ /* 0x080fe40000000000 */
[C---:B------:R-:W-:Y:S02]  /*4ae0*/  DFMA R68, R60.reuse, R68, -R44 ;  /* 0x000000443c44722b */ /* 0x040fe4000000082c */
[----:B------:R-:W-:Y:S02]  /*4af0*/  DMUL R44, R60, R64 ;  /* 0x000000403c2c7228 */ /* 0x000fe40000000000 */
[----:B------:R-:W-:Y:S02]  /*4b00*/  DFMA R76, R36, R76, R76 ;  /* 0x0000004c244c722b */ /* 0x000fe4000000004c */
[----:B------:R-:W-:-:S02]  /*4b10*/  DFMA R36, R80, R36, 1 ;  /* 0x3ff000005024742b */ /* 0x000fc40000000024 */
[----:B0-----:R-:W-:Y:S02]  /*4b20*/  DMUL R38, R40, R40 ;  /* 0x0000002828267228 */ /* 0x001fe40000000000 */
[----:B------:R-:W-:Y:S02]  /*4b30*/  DFMA R46, R62, R64, -R46 ;  /* 0x000000403e2e722b */ /* 0x000fe4000000082e */
[----:B------:R-:W-:-:S04]  /*4b40*/  DFMA R44, R58, R66, -R44 ;  /* 0x000000423a2c722b */ /* 0x000fc8000000082c */
[----:B------:R-:W-:Y:S02]  /*4b50*/  FSEL R36, R36, R76, !P0 ;  /* 0x0000004c24247208 */ /* 0x000fe40004000000 */
[----:B------:R-:W-:Y:S01]  /*4b60*/  FSEL R37, R37, R77, !P0 ;  /* 0x0000004d25257208 */ /* 0x000fe20004000000 */
[----:B------:R-:W-:Y:S01]  /*4b70*/  DFMA R76, R42, -R38, 1 ;  /* 0x3ff000002a4c742b */ /* 0x000fe20000000826 */
[----:B------:R-:W-:-:S04]  /*4b80*/  LOP3.LUT P0, RZ, R11, 0x2, RZ, 0xc0, !PT ;  /* 0x000000020bff7812 */ /* 0x000fc8000780c0ff */
[----:B------:R-:W-:-:S03]  /*4b90*/  DADD R38, RZ, -R36 ;  /* 0x00000000ff267229 */ /* 0x000fc60000000824 */
[----:B------:R-:W-:Y:S02]  /*4ba0*/  DFMA R78, R76, R78, 0.5 ;  /* 0x3fe000004c4e742b */ /* 0x000fe4000000004e */
[----:B------:R-:W-:-:S05]  /*4bb0*/  DMUL R76, R40, R76 ;  /* 0x0000004c284c7228 */ /* 0x000fca0000000000 */
[----:B------:R-:W-:Y:S02]  /*4bc0*/  FSEL R10, R36, R38, !P0 ;  /* 0x00000026240a7208 */ /* 0x000fe40004000000 */
[----:B------:R-:W-:Y:S01]  /*4bd0*/  FSEL R11, R37, R39, !P0 ;  /* 0x00000027250b7208 */ /* 0x000fe20004000000 */
[----:B------:R-:W-:Y:S01]  /*4be0*/  DFMA R36, R78, R76, R40 ;  /* 0x0000004c4e24722b */ /* 0x000fe20000000028 */
[----:B------:R-:W-:-:S04]  /*4bf0*/  ISETP.GE.U32.AND P0, PT, R40, 0x7ca00000, PT ;  /* 0x7ca000002800780c */ /* 0x000fc80003f06070 */
[C---:B------:R-:W-:Y:S02]  /*4c00*/  DMUL R46, R10.reuse, R46 ;  /* 0x0000002e0a2e7228 */ /* 0x040fe40000000000 */
[C---:B------:R-:W-:Y:S02]  /*4c10*/  DMUL R68, R10.reuse, R68 ;  /* 0x000000440a447228 */ /* 0x040fe40000000000 */
[----:B------:R-:W-:Y:S01]  /*4c20*/  DMUL R44, R10, R44 ;  /* 0x0000002c0a2c7228 */ /* 0x000fe20000000000 */
[----:B------:R-:W-:Y:S01]  /*4c30*/  VIADD R65, R37, 0xfff00000 ;  /* 0xfff0000025417836 */ /* 0x000fe20000000000 */
[----:B------:R-:W-:Y:S01]  /*4c40*/  DMUL R10, R42, R36 ;  /* 0x000000242a0a7228 */ /* 0x000fe20000000000 */
[----:B------:R-:W-:Y:S01]  /*4c50*/  MOV R64, R36 ;  /* 0x0000002400407202 */ /* 0x000fe20000000f00 */
[-C--:B------:R-:W-:Y:S02]  /*4c60*/  DMUL R46, R46, R8.reuse ;  /* 0x000000082e2e7228 */ /* 0x080fe40000000000 */
[----:B------:R-:W-:-:S02]  /*4c70*/  DMUL R68, R68, R8 ;  /* 0x0000000844447228 */ /* 0x000fc40000000000 */
[----:B------:R-:W-:Y:S02]  /*4c80*/  DMUL R66, R44, R8 ;  /* 0x000000082c427228 */ /* 0x000fe40000000000 */
[----:B------:R-:W-:Y:S02]  /*4c90*/  DFMA R38, R10, -R10, R42 ;  /* 0x8000000a0a26722b */ /* 0x000fe4000000002a */
[-C--:B------:R-:W-:Y:S02]  /*4ca0*/  DFMA R44, R72, R8.reuse, R46 ;  /* 0x00000008482c722b */ /* 0x080fe4000000002e */
[-C--:B------:R-:W-:Y:S02]  /*4cb0*/  DFMA R74, R74, R8.reuse, R68 ;  /* 0x000000084a4a722b */ /* 0x080fe40000000044 */
[----:B------:R-:W-:Y:S02]  /*4cc0*/  DFMA R46, R70, R8, R66 ;  /* 0x00000008462e722b */ /* 0x000fe40000000042 */
[----:B------:R-:W-:Y:S01]  /*4cd0*/  DFMA R8, R38, R64, R10 ;  /* 0x000000402608722b */ /* 0x000fe2000000000a */
[----:B------:R-:W-:Y:S10]  /*4ce0*/  @!P0 BRA `(.L_x_82) ;  /* 0x00000000001c8947 */ /* 0x000ff40003800000 */
[----:B------:R-:W-:Y:S01]  /*4cf0*/  IMAD.MOV.U32 R41, RZ, RZ, R43 ;  /* 0x000000ffff297224 */ /* 0x000fe200078e002b */
[----:B------:R-:W-:Y:S01]  /*4d00*/  MOV R8, 0x4d40 ;  /* 0x00004d4000087802 */ /* 0x000fe20000000f00 */
[----:B------:R-:W-:Y:S02]  /*4d10*/  IMAD.MOV.U32 R7, RZ, RZ, R11 ;  /* 0x000000ffff077224 */ /* 0x000fe400078e000b */
[----:B------:R-:W-:-:S07]  /*4d20*/  IMAD.MOV.U32 R9, RZ, RZ, R65 ;  /* 0x000000ffff097224 */ /* 0x000fce00078e0041 */
[----:B------:R-:W-:Y:S05]  /*4d30*/  CALL.REL.NOINC `($__internal_2_$__cuda_sm20_dsqrt_rn_f64_mediumpath_v1) ;  /* 0x0000001c00007944 */ /* 0x000fea0003c00000 */
[----:B------:R-:W-:Y:S02]  /*4d40*/  IMAD.MOV.U32 R8, RZ, RZ, R10 ;  /* 0x000000ffff087224 */ /* 0x000fe400078e000a */
[----:B------:R-:W-:-:S07]  /*4d50*/  IMAD.MOV.U32 R9, RZ, RZ, R7 ;  /* 0x000000ffff097224 */ /* 0x000fce00078e0007 */
.L_x_82:
[----:B------:R-:W-:Y:S05]  /*4d60*/  BSYNC.RECONVERGENT B3 ;  /* 0x0000000000037941 */ /* 0x000fea0003800200 */
.L_x_81:
[-C--:B------:R-:W-:Y:S01]  /*4d70*/  DFMA R44, R60, R8.reuse, R44 ;  /* 0x000000083c2c722b */ /* 0x080fe2000000002c */
[----:B------:R-:W-:Y:S01]  /*4d80*/  BSSY.RECONVERGENT B3, `(.L_x_83) ;  /* 0x000001c000037945 */ /* 0x000fe20003800200 */
[-C--:B------:R-:W-:Y:S02]  /*4d90*/  DFMA R58, R58, R8.reuse, R74 ;  /* 0x000000083a3a722b */ /* 0x080fe4000000004a */
[----:B------:R-:W-:-:S04]  /*4da0*/  DFMA R46, R62, R8, R46 ;  /* 0x000000083e2e722b */ /* 0x000fc8000000002e */
[----:B------:R-:W-:-:S08]  /*4db0*/  DMUL R10, R44, R44 ;  /* 0x0000002c2c0a7228 */ /* 0x000fd00000000000 */
[----:B------:R-:W-:-:S08]  /*4dc0*/  DFMA R10, R58, R58, R10 ;  /* 0x0000003a3a0a722b */ /* 0x000fd0000000000a */
[----:B------:R-:W-:Y:S01]  /*4dd0*/  DFMA R42, R46, R46, R10 ;  /* 0x0000002e2e2a722b */ /* 0x000fe2000000000a */
[----:B------:R-:W-:Y:S02]  /*4de0*/  IMAD.MOV.U32 R10, RZ, RZ, 0x0 ;  /* 0x00000000ff0a7424 */ /* 0x000fe400078e00ff */
[----:B------:R-:W-:-:S03]  /*4df0*/  IMAD.MOV.U32 R11, RZ, RZ, 0x3fd80000 ;  /* 0x3fd80000ff0b7424 */ /* 0x000fc600078e00ff */
[----:B------:R-:W0:Y:S04]  /*4e00*/  MUFU.RSQ64H R41, R43 ;  /* 0x0000002b00297308 */ /* 0x000e280000001c00 */
[----:B------:R-:W-:-:S04]  /*4e10*/  IADD3 R40, PT, PT, R43, -0x3500000, RZ ;  /* 0xfcb000002b287810 */ /* 0x000fc80007ffe0ff */
[----:B------:R-:W-:Y:S02]  /*4e20*/  ISETP.GE.U32.AND P0, PT, R40, 0x7ca00000, PT ;  /* 0x7ca000002800780c */ /* 0x000fe40003f06070 */
[----:B0-----:R-:W-:-:S08]  /*4e30*/  DMUL R8, R40, R40 ;  /* 0x0000002828087228 */ /* 0x001fd00000000000 */
[----:B------:R-:W-:-:S08]  /*4e40*/  DFMA R8, R42, -R8, 1 ;  /* 0x3ff000002a08742b */ /* 0x000fd00000000808 */
[----:B------:R-:W-:Y:S02]  /*4e50*/  DFMA R10, R8, R10, 0.5 ;  /* 0x3fe00000080a742b */ /* 0x000fe4000000000a */
        /* <DEDUP_REMOVED lines=14> */
.L_x_84:
[----:B------:R-:W-:Y:S05]  /*4f40*/  BSYNC.RECONVERGENT B3 ;  /* 0x0000000000037941 */ /* 0x000fea0003800200 */
.L_x_83:
        /* <DEDUP_REMOVED lines=18> */
.L_x_86:
[----:B------:R-:W-:Y:S05]  /*5070*/  BSYNC.RECONVERGENT B0 ;  /* 0x0000000000007941 */ /* 0x000fea0003800200 */
.L_x_85:
[-C--:B------:R-:W-:Y:S02]  /*5080*/  DMUL R76, R58, R36.reuse ;  /* 0x000000243a4c7228 */ /* 0x080fe40000000000 */
[-C--:B------:R-:W-:Y:S02]  /*5090*/  DMUL R44, R44, R36.reuse ;  /* 0x000000242c2c7228 */ /* 0x080fe40000000000 */
[----:B------:R-:W-:Y:S01]  /*50a0*/  DMUL R46, R46, R36 ;  /* 0x000000242e2e7228 */ /* 0x000fe20000000000 */
[----:B------:R-:W-:Y:S10]  /*50b0*/  BRA `(.L_x_87) ;  /* 0x0000000c00387947 */ /* 0x000ff40003800000 */
.L_x_68:
[----:B------:R-:W-:Y:S01]  /*50c0*/  DMUL R8, R70, R60 ;  /* 0x0000003c46087228 */ /* 0x000fe20000000000 */
[----:B------:R-:W-:Y:S01]  /*50d0*/  IMAD.MOV.U32 R38, RZ, RZ, 0x3fdc71c7 ;  /* 0x3fdc71c7ff267424 */ /* 0x000fe200078e00ff */
[-C--:B------:R-:W-:Y:S02]  /*50e0*/  DMUL R60, R60, R44.reuse ;  /* 0x0000002c3c3c7228 */ /* 0x080fe40000000000 */
[----:B------:R-:W-:-:S04]  /*50f0*/  DMUL R10, R70, R44 ;  /* 0x0000002c460a7228 */ /* 0x000fc80000000000 */
[----:B------:R-:W-:Y:S02]  /*5100*/  DFMA R8, R72, R58, R8 ;  /* 0x0000003a4808722b */ /* 0x000fe40000000008 */
[-C--:B------:R-:W-:Y:S02]  /*5110*/  DFMA R60, R58, R76.reuse, R60 ;  /* 0x0000004c3a3c722b */ /* 0x080fe4000000003c */
[----:B------:R-:W-:Y:S02]  /*5120*/  DFMA R36, R72, R76, R10 ;  /* 0x0000004c4824722b */ /* 0x000fe4000000000a */
[----:B------:R-:W-:Y:S02]  /*5130*/  DADD R10, R70, R70 ;  /* 0x00000000460a7229 */ /* 0x000fe40000000046 */
[----:B------:R-:W-:Y:S02]  /*5140*/  DFMA R8, R74, R62, R8 ;  /* 0x0000003e4a08722b */ /* 0x000fe40000000008 */
[----:B------:R-:W-:-:S02]  /*5150*/  DFMA R62, R62, R46, R60 ;  /* 0x0000002e3e3e722b */ /* 0x000fc4000000003c */
[C---:B------:R-:W-:Y:S02]  /*5160*/  DFMA R40, R74.reuse, R46, R36 ;  /* 0x0000002e4a28722b */ /* 0x040fe40000000024 */
[----:B------:R-:W-:Y:S02]  /*5170*/  DADD R36, R74, R74 ;  /* 0x000000004a247229 */ /* 0x000fe4000000004a */
[----:B------:R-:W-:Y:S02]  /*5180*/  DSETP.GT.AND P0, PT, R8, RZ, PT ;  /* 0x000000ff0800722a */ /* 0x000fe40003f04000 */
[----:B------:R-:W-:Y:S02]  /*5190*/  DFMA R42, -R62, R62, 1 ;  /* 0x3ff000003e2a742b */ /* 0x000fe4000000013e */
[----:B------:R-:W-:Y:S02]  /*51a0*/  DADD R8, R72, R72 ;  /* 0x0000000048087229 */ /* 0x000fe40000000048 */
[----:B------:R-:W-:Y:S01]  /*51b0*/  FSEL R39, R38, 2.03125, P0 ;  /* 0x4002000026277808 */ /* 0x000fe20000000000 */
[C---:B------:R-:W-:Y:S01]  /*51c0*/  DFMA R44, R40.reuse, -R10, R44 ;  /* 0x8000000a282c722b */ /* 0x040fe2000000002c */
[----:B------:R-:W-:Y:S01]  /*51d0*/  FSEL R38, RZ, 7.9997553885701790506e-22, !P0 ;  /* 0x1c71c71cff267808 */ /* 0x000fe20004000000 */
[----:B------:R-:W-:-:S03]  /*51e0*/  DFMA R46, R40, -R36, R46 ;  /* 0x80000024282e722b */ /* 0x000fc6000000002e */
[----:B------:R-:W-:Y:S02]  /*51f0*/  DFMA R76, R40, -R8, R76 ;  /* 0x80000008284c722b */ /* 0x000fe4000000004c */
[----:B------:R-:W-:-:S08]  /*5200*/  DFMA R42, R42, -R38, 1 ;  /* 0x3ff000002a2a742b */ /* 0x000fd00000000826 */
[----:B------:R-:W-:-:S14]  /*5210*/  DSETP.GEU.AND P1, PT, R42, RZ, PT ;  /* 0x000000ff2a00722a */ /* 0x000fdc0003f2e000 */
[----:B------:R-:W-:Y:S05]  /*5220*/  @!P1 BRA `(.L_x_87) ;  /* 0x0000000800dc9947 */ /* 0x000fea0003800000 */
[----:B------:R-:W0:Y:S01]  /*5230*/  MUFU.RSQ64H R41, R43 ;  /* 0x0000002b00297308 */ /* 0x000e220000001c00 */
[----:B------:R-:W-:Y:S01]  /*5240*/  VIADD R40, R43, 0xfcb00000 ;  /* 0xfcb000002b287836 */ /* 0x000fe20000000000 */
[----:B------:R-:W-:Y:S01]  /*5250*/  MOV R11, 0x3fd80000 ;  /* 0x3fd80000000b7802 */ /* 0x000fe20000000f00 */
[----:B------:R-:W-:Y:S01]  /*5260*/  IMAD.MOV.U32 R10, RZ, RZ, 0x0 ;  /* 0x00000000ff0a7424 */ /* 0x000fe200078e00ff */
[----:B------:R-:W-:Y:S01]  /*5270*/  FSEL R58, RZ, 1.46601546874880000000e+13, !P0 ;  /* 0x55555555ff3a7808 */ /* 0x000fe20004000000 */
[----:B------:R-:W-:Y:S01]  /*5280*/  IMAD.MOV.U32 R7, RZ, RZ, 0x3fe55555 ;  /* 0x3fe55555ff077424 */ /* 0x000fe200078e00ff */
[----:B------:R-:W-:Y:S01]  /*5290*/  ISETP.GE.U32.AND P1, PT, R40, 0x7ca00000, PT ;  /* 0x7ca000002800780c */ /* 0x000fe20003f26070 */
[----:B------:R-:W-:Y:S03]  /*52a0*/  BSSY.RECONVERGENT B3, `(.L_x_88) ;  /* 0x0000017000037945 */ /* 0x000fe60003800200 */
[----:B------:R-:W-:-:S06]  /*52b0*/  FSEL R59, R7, 1.9375, P0 ;  /* 0x3ff80000073b7808 */ /* 0x000fcc0000000000 */
[----:B------:R-:W-:Y:S02]  /*52c0*/  DMUL R60, R58, R66 ;  /* 0x000000423a3c7228 */ /* 0x000fe40000000000 */
[----:B0-----:R-:W-:Y:S02]  /*52d0*/  DMUL R8, R40, R40 ;  /* 0x0000002828087228 */ /* 0x001fe40000000000 */
[C---:B------:R-:W-:Y:S02]  /*52e0*/  DMUL R64, R58.reuse, R64 ;  /* 0x000000403a407228 */ /* 0x040fe40000000000 */
[----:B------:R-:W-:-:S04]  /*52f0*/  DMUL R66, R58, R68 ;  /* 0x000000443a427228 */ /* 0x000fc80000000000 */
        /* <DEDUP_REMOVED lines=17> */
.L_x_89:
[----:B------:R-:W-:Y:S05]  /*5410*/  BSYNC.RECONVERGENT B3 ;  /* 0x0000000000037941 */ /* 0x000fea0003800200 */
.L_x_88:
[----:B------:R-:W-:Y:S01]  /*5420*/  DFMA R36, R62, R58, R36 ;  /* 0x0000003a3e24722b */ /* 0x000fe20000000024 */
[----:B------:R-:W-:Y:S01]  /*5430*/  IMAD.MOV.U32 R10, RZ, RZ, 0x0 ;  /* 0x00000000ff0a7424 */ /* 0x000fe200078e00ff */
[----:B------:R-:W-:Y:S01]  /*5440*/  BSSY.RECONVERGENT B3, `(.L_x_90) ;  /* 0x000001f000037945 */ /* 0x000fe20003800200 */
[----:B------:R-:W-:-:S05]  /*5450*/  IMAD.MOV.U32 R11, RZ, RZ, 0x3fd80000 ;  /* 0x3fd80000ff0b7424 */ /* 0x000fca00078e00ff */
[----:B------:R-:W-:-:S10]  /*5460*/  DADD R8, -RZ, -R36 ;  /* 0x00000000ff087229 */ /* 0x000fd40000000924 */
[----:B------:R-:W-:Y:S02]  /*5470*/  FSEL R58, R36, R8, P0 ;  /* 0x00000008243a7208 */ /* 0x000fe40000000000 */
[----:B------:R-:W-:-:S06]  /*5480*/  FSEL R59, R37, R9, P0 ;  /* 0x00000009253b7208 */ /* 0x000fcc0000000000 */
[-C--:B------:R-:W-:Y:S02]  /*5490*/  DFMA R60, -R70, R58.reuse, R60 ;  /* 0x0000003a463c722b */ /* 0x080fe4000000013c */
[-C--:B------:R-:W-:Y:S02]  /*54a0*/  DFMA R64, -R72, R58.reuse, R64 ;  /* 0x0000003a4840722b */ /* 0x080fe40000000140 */
[----:B------:R-:W-:-:S04]  /*54b0*/  DFMA R58, -R74, R58, R66 ;  /* 0x0000003a4a3a722b */ /* 0x000fc80000000142 */
[----:B------:R-:W-:-:S08]  /*54c0*/  DMUL R8, R60, R60 ;  /* 0x0000003c3c087228 */ /* 0x000fd00000000000 */
[----:B------:R-:W-:-:S08]  /*54d0*/  DFMA R8, R64, R64, R8 ;  /* 0x000000404008722b */ /* 0x000fd00000000008 */
[----:B------:R-:W-:-:S06]  /*54e0*/  DFMA R42, R58, R58, R8 ;  /* 0x0000003a3a2a722b */ /* 0x000fcc0000000008 */
        /* <DEDUP_REMOVED lines=19> */
[----:B------:R-:W-:-:S07]  /*5620*/  IMAD.MOV.U32 R11, RZ, RZ, R7 ;  /* 0x000000ffff0b7224 */ /* 0x000fce00078e0007 */
.L_x_91:
[----:B------:R-:W-:Y:S05]  /*5630*/  BSYNC.RECONVERGENT B3 ;  /* 0x0000000000037941 */ /* 0x000fea0003800200 */
.L_x_90:
[----:B------:R-:W0:Y:S01]  /*5640*/  MUFU.RCP64H R9, R11 ;  /* 0x0000000b00097308 */ /* 0x000e220000001800 */
[----:B------:R-:W-:Y:S01]  /*5650*/  IADD3 R8, PT, PT, R11, 0x300402, RZ ;  /* 0x003004020b087810 */ /* 0x000fe20007ffe0ff */
[----:B------:R-:W-:Y:S03]  /*5660*/  BSSY.RECONVERGENT B0, `(.L_x_92) ;  /* 0x0000010000007945 */ /* 0x000fe60003800200 */
[----:B------:R-:W-:Y:S02]  /*5670*/  FSETP.GEU.AND P1, PT, |R8|, 5.8789094863358348022e-39, PT ;  /* 0x004004020800780b */ /* 0x000fe40003f2e200 */
        /* <DEDUP_REMOVED lines=8> */
[----:B------:R-:W-:Y:S02]  /*5700*/  IMAD.MOV.U32 R7, RZ, RZ, R11 ;  /* 0x000000ffff077224 */ /* 0x000fe400078e000b */
[----:B------:R-:W-:Y:S01]  /*5710*/  VIADD R10, R8, 0xfff00000 ;  /* 0xfff00000080a7836 */ /* 0x000fe20000000000 */
[----:B------:R-:W-:-:S07]  /*5720*/  MOV R8, 0x5740 ;  /* 0x0000574000087802 */ /* 0x000fce0000000f00 */
[----:B------:R-:W-:Y:S05]  /*5730*/  CALL.REL.NOINC `($__internal_0_$__cuda_sm20_dblrcp_rn_slowpath_v3) ;  /* 0x0000000800687944 */ /* 0x000fea0003c00000 */
[----:B------:R-:W-:Y:S02]  /*5740*/  IMAD.MOV.U32 R36, RZ, RZ, R10 ;  /* 0x000000ffff247224 */ /* 0x000fe400078e000a */
[----:B------:R-:W-:-:S07]  /*5750*/  IMAD.MOV.U32 R37, RZ, RZ, R7 ;  /* 0x000000ffff257224 */ /* 0x000fce00078e0007 */
.L_x_93:
[----:B------:R-:W-:Y:S05]  /*5760*/  BSYNC.RECONVERGENT B0 ;  /* 0x0000000000007941 */ /* 0x000fea0003800200 */
.L_x_92:
[-C--:B------:R-:W-:Y:S01]  /*5770*/  DMUL R60, R60, R36.reuse ;  /* 0x000000243c3c7228 */ /* 0x080fe20000000000 */
[----:B------:R-:W-:Y:S01]  /*5780*/  UMOV UR6, 0xeb851eb8 ;  /* 0xeb851eb800067882 */ /* 0x000fe20000000000 */
[-C--:B------:R-:W-:Y:S01]  /*5790*/  DMUL R64, R64, R36.reuse ;  /* 0x0000002440407228 */ /* 0x080fe20000000000 */
[----:B------:R-:W-:Y:S01]  /*57a0*/  UMOV UR7, 0x3feeb851 ;  /* 0x3feeb85100077882 */ /* 0x000fe20000000000 */
[----:B------:R-:W-:Y:S01]  /*57b0*/  DMUL R58, R58, R36 ;  /* 0x000000243a3a7228 */ /* 0x000fe20000000000 */
[----:B------:R-:W-:Y:S01]  /*57c0*/  MOV R10, 0xb ;  /* 0x0000000b000a7802 */ /* 0x000fe20000000f00 */
[----:B------:R-:W-:Y:S01]  /*57d0*/  @P0 DADD R62, -RZ, -R62 ;  /* 0x00000000ff3e0229 */ /* 0x000fe2000000093e */
[----:B------:R-:W-:Y:S01]  /*57e0*/  IMAD R3, R3, -0x21131993, RZ ;  /* 0xdeece66d03037824 */ /* 0x000fe200078e02ff */
[----:B------:R-:W-:Y:S01]  /*57f0*/  @!P0 DMUL R70, R70, R60 ;  /* 0x0000003c46468228 */ /* 0x000fe20000000000 */
[----:B------:R-:W-:Y:S02]  /*5800*/  IMAD.MOV.U32 R11, RZ, RZ, 0x0 ;  /* 0x00000000ff0b7424 */ /* 0x000fe400078e00ff */
[----:B------:R-:W-:-:S02]  /*5810*/  IMAD R3, R4, 0x5, R3 ;  /* 0x0000000504037824 */ /* 0x000fc400078e0203 */
[----:B------:R-:W-:-:S03]  /*5820*/  IMAD.WIDE.U32 R36, R4, -0x21131993, R10 ;  /* 0xdeece66d04247825 */ /* 0x000fc600078e000a */
[----:B------:R-:W-:Y:S01]  /*5830*/  @!P0 DFMA R70, R72, R64, R70 ;  /* 0x000000404846822b */ /* 0x000fe20000000046 */
[----:B------:R-:W-:Y:S02]  /*5840*/  IMAD.IADD R3, R37, 0x1, R3 ;  /* 0x0000000125037824 */ /* 0x000fe400078e0203 */
[----:B------:R-:W-:Y:S02]  /*5850*/  IMAD.MOV.U32 R40, RZ, RZ, 0x0 ;  /* 0x00000000ff287424 */ /* 0x000fe400078e00ff */
[----:B------:R-:W-:Y:S01]  /*5860*/  IMAD.MOV.U32 R41, RZ, RZ, 0x3fe00000 ;  /* 0x3fe00000ff297424 */ /* 0x000fe200078e00ff */
[----:B------:R-:W-:Y:S01]  /*5870*/  LOP3.LUT R3, R3, 0xffff, RZ, 0xc0, !PT ;  /* 0x0000ffff03037812 */ /* 0x000fe200078ec0ff */
[----:B------:R-:W-:Y:S01]  /*5880*/  IMAD.MOV.U32 R4, RZ, RZ, R36 ;  /* 0x000000ffff047224 */ /* 0x000fe200078e0024 */
[----:B------:R-:W-:Y:S02]  /*5890*/  @!P0 DFMA R62, R74, R58, R70 ;  /* 0x0000003a4a3e822b */ /* 0x000fe40000000046 */
[----:B------:R-:W-:-:S02]  /*58a0*/  SHF.R.U64 R38, R36, 0x12, R3 ;  /* 0x0000001224267819 */ /* 0x000fc40000001203 */
[----:B------:R-:W-:-:S04]  /*58b0*/  SHF.R.U32.HI R39, RZ, 0x12, R3 ;  /* 0x00000012ff277819 */ /* 0x000fc80000011603 */
[----:B------:R-:W-:Y:S02]  /*58c0*/  DADD R62, -R62, 1 ;  /* 0x3ff000003e3e7429 */ /* 0x000fe40000000100 */
[----:B------:R-:W0:Y:S06]  /*58d0*/  I2F.F64.U64 R38, R38 ;  /* 0x0000002600267312 */ /* 0x000e2c0000301800 */
[----:B------:R-:W-:Y:S01]  /*58e0*/  DMUL R8, R62, UR6 ;  /* 0x000000063e087c28 */ /* 0x000fe20008000000 */
[----:B------:R-:W-:Y:S01]  /*58f0*/  UMOV UR6, 0x47ae147b ;  /* 0x47ae147b00067882 */ /* 0x000fe20000000000 */
[----:B------:R-:W-:-:S06]  /*5900*/  UMOV UR7, 0x3fa47ae1 ;  /* 0x3fa47ae100077882 */ /* 0x000fcc0000000000 */
[----:B------:R-:W-:-:S08]  /*5910*/  DMUL R8, R62, R8 ;  /* 0x000000083e087228 */ /* 0x000fd00000000000 */
[----:B------:R-:W-:-:S08]  /*5920*/  DMUL R8, R62, R8 ;  /* 0x000000083e087228 */ /* 0x000fd00000000000 */
[----:B------:R-:W-:-:S08]  /*5930*/  DMUL R8, R62, R8 ;  /* 0x000000083e087228 */ /* 0x000fd00000000000 */
[----:B------:R-:W-:Y:S02]  /*5940*/  DFMA R10, R62, R8, UR6 ;  /* 0x000000063e0a7e2b */ /* 0x000fe40008000008 */
[----:B0-----:R-:W-:-:S06]  /*5950*/  DMUL R8, R38, 9.3132257461547851562e-10 ;  /* 0x3e10000026087828 */ /* 0x001fcc0000000000 */
[----:B------:R-:W-:-:S08]  /*5960*/  DFMA R40, R10, R40, 0.25 ;  /* 0x3fd000000a28742b */ /* 0x000fd00000000028 */
[----:B------:R-:W-:-:S14]  /*5970*/  DSETP.GEU.AND P0, PT, R8, R40, PT ;  /* 0x000000280800722a */ /* 0x000fdc0003f0e000 */
[----:B------:R-:W-:Y:S05]  /*5980*/  @P0 BRA `(.L_x_94) ;  /* 0x0000000000640947 */ /* 0x000fea0003800000 */
[----:B------:R-:W0:Y:S01]  /*5990*/  MUFU.RCP64H R9, R41 ;  /* 0x0000002900097308 */ /* 0x000e220000001800 */
[----:B------:R-:W-:Y:S01]  /*59a0*/  MOV R8, 0x1 ;  /* 0x0000000100087802 */ /* 0x000fe20000000f00 */
[----:B------:R-:W-:Y:S01]  /*59b0*/  BSSY.RECONVERGENT B0, `(.L_x_95) ;  /* 0x0000012000007945 */ /* 0x000fe20003800200 */
[----:B------:R-:W-:-:S04]  /*59c0*/  FSETP.GEU.AND P1, PT, |R11|, 6.5827683646048100446e-37, PT ;  /* 0x036000000b00780b */ /* 0x000fc80003f2e200 */
[----:B0-----:R-:W-:-:S08]  /*59d0*/  DFMA R36, -R40, R8, 1 ;  /* 0x3ff000002824742b */ /* 0x001fd00000000108 */
[----:B------:R-:W-:-:S08]  /*59e0*/  DFMA R36, R36, R36, R36 ;  /* 0x000000242424722b */ /* 0x000fd00000000024 */
[----:B------:R-:W-:-:S08]  /*59f0*/  DFMA R36, R8, R36, R8 ;  /* 0x000000240824722b */ /* 0x000fd00000000008 */
[----:B------:R-:W-:-:S08]  /*5a00*/  DFMA R8, -R40, R36, 1 ;  /* 0x3ff000002808742b */ /* 0x000fd00000000124 */
[----:B------:R-:W-:-:S08]  /*5a10*/  DFMA R8, R36, R8, R36 ;  /* 0x000000082408722b */ /* 0x000fd00000000024 */
[----:B------:R-:W-:-:S08]  /*5a20*/  DMUL R36, R10, R8 ;  /* 0x000000080a247228 */ /* 0x000fd00000000000 */
[----:B------:R-:W-:-:S08]  /*5a30*/  DFMA R38, -R40, R36, R10 ;  /* 0x000000242826722b */ /* 0x000fd0000000010a */
[----:B------:R-:W-:-:S10]  /*5a40*/  DFMA R8, R8, R38, R36 ;  /* 0x000000260808722b */ /* 0x000fd40000000024 */
[----:B------:R-:W-:-:S05]  /*5a50*/  FFMA R7, RZ, R41, R9 ;  /* 0x00000029ff077223 */ /* 0x000fca0000000009 */
[----:B------:R-:W-:-:S13]  /*5a60*/  FSETP.GT.AND P0, PT, |R7|, 1.469367938527859385e-39, PT ;  /* 0x001000000700780b */ /* 0x000fda0003f04200 */
[----:B------:R-:W-:Y:S05]  /*5a70*/  @P0 BRA P1, `(.L_x_96) ;  /* 0x0000000000140947 */ /* 0x000fea0000800000 */
[----:B------:R-:W-:Y:S01]  /*5a80*/  IMAD.MOV.U32 R38, RZ, RZ, R10 ;  /* 0x000000ffff267224 */ /* 0x000fe200078e000a */
[----:B------:R-:W-:Y:S01]  /*5a90*/  MOV R42, 0x5ad0 ;  /* 0x00005ad0002a7802 */ /* 0x000fe20000000f00 */
[----:B------:R-:W-:Y:S02]  /*5aa0*/  IMAD.MOV.U32 R39, RZ, RZ, R11 ;  /* 0x000000ffff277224 */ /* 0x000fe400078e000b */
[----:B------:R-:W-:-:S07]  /*5ab0*/  IMAD.MOV.U32 R37, RZ, RZ, R41 ;  /* 0x000000ffff257224 */ /* 0x000fce00078e0029 */
[----:B------:R-:W-:Y:S05]  /*5ac0*/  CALL.REL.NOINC `($__internal_1_$__cuda_sm20_div_rn_f64_full) ;  /* 0x0000000800287944 */ /* 0x000fea0003c00000 */
.L_x_96:
[----:B------:R-:W-:Y:S05]  /*5ad0*/  BSYNC.RECONVERGENT B0 ;  /* 0x0000000000007941 */ /* 0x000fea0003800200 */
.L_x_95:
[-C--:B------:R-:W-:Y:S02]  /*5ae0*/  DMUL R34, R34, R8.reuse ;  /* 0x0000000822227228 */ /* 0x080fe40000000000 */
[-C--:B------:R-:W-:Y:S02]  /*5af0*/  DMUL R50, R50, R8.reuse ;  /* 0x0000000832327228 */ /* 0x080fe40000000000 */
[----:B------:R-:W-:Y:S01]  /*5b00*/  DMUL R52, R52, R8 ;  /* 0x0000000834347228 */ /* 0x000fe20000000000 */
[----:B------:R-:W-:Y:S10]  /*5b10*/  BRA `(.L_x_87) ;  /* 0x0000000000a07947 */ /* 0x000ff40003800000 */
.L_x_94:
[----:B------:R-:W-:Y:S01]  /*5b20*/  DADD R40, -R40, 1 ;  /* 0x3ff0000028287429 */ /* 0x000fe20000000100 */
[----:B------:R-:W-:Y:S01]  /*5b30*/  IMAD.MOV.U32 R8, RZ, RZ, 0x1 ;  /* 0x00000001ff087424 */ /* 0x000fe200078e00ff */
[----:B------:R-:W-:Y:S01]  /*5b40*/  DADD R38, -R10, 1 ;  /* 0x3ff000000a267429 */ /* 0x000fe20000000100 */
[----:B------:R-:W-:Y:S03]  /*5b50*/  BSSY.RECONVERGENT B0, `(.L_x_97) ;  /* 0x0000011000007945 */ /* 0x000fe60003800200 */
[----:B------:R-:W0:Y:S06]  /*5b60*/  MUFU.RCP64H R9, R41 ;  /* 0x0000002900097308 */ /* 0x000e2c0000001800 */
[----:B------:R-:W-:Y:S01]  /*5b70*/  FSETP.GEU.AND P1, PT, |R39|, 6.5827683646048100446e-37, PT ;  /* 0x036000002700780b */ /* 0x000fe20003f2e200 */
        /* <DEDUP_REMOVED lines=12> */
[----:B------:R-:W-:-:S07]  /*5c40*/  MOV R42, 0x5c60 ;  /* 0x00005c60002a7802 */ /* 0x000fce0000000f00 */
[----:B------:R-:W-:Y:S05]  /*5c50*/  CALL.REL.NOINC `($__internal_1_$__cuda_sm20_div_rn_f64_full) ;  /* 0x0000000400c47944 */ /* 0x000fea0003c00000 */
.L_x_98:
[----:B------:R-:W-:Y:S05]  /*5c60*/  BSYNC.RECONVERGENT B0 ;  /* 0x0000000000007941 */ /* 0x000fea0003800200 */
.L_x_97:
[-C--:B------:R-:W-:Y:S01]  /*5c70*/  DMUL R34, R34, R8.reuse ;  /* 0x0000000822227228 */ /* 0x080fe20000000000 */
[----:B------:R-:W-:Y:S01]  /*5c80*/  MOV R76, R64 ;  /* 0x00000040004c7202 */ /* 0x000fe20000000f00 */
[-C--:B------:R-:W-:Y:S01]  /*5c90*/  DMUL R50, R50, R8.reuse ;  /* 0x0000000832327228 */ /* 0x080fe20000000000 */
[----:B------:R-:W-:Y:S01]  /*5ca0*/  IMAD.MOV.U32 R77, RZ, RZ, R65 ;  /* 0x000000ffff4d7224 */ /* 0x000fe200078e0041 */
[----:B------:R-:W-:Y:S01]  /*5cb0*/  DMUL R52, R52, R8 ;  /* 0x0000000834347228 */ /* 0x000fe20000000000 */
[----:B------:R-:W-:Y:S02]  /*5cc0*/  IMAD.MOV.U32 R44, RZ, RZ, R60 ;  /* 0x000000ffff2c7224 */ /* 0x000fe400078e003c */
[----:B------:R-:W-:Y:S02]  /*5cd0*/  IMAD.MOV.U32 R45, RZ, RZ, R61 ;  /* 0x000000ffff2d7224 */ /* 0x000fe400078e003d */
[----:B------:R-:W-:Y:S02]  /*5ce0*/  IMAD.MOV.U32 R46, RZ, RZ, R58 ;  /* 0x000000ffff2e7224 */ /* 0x000fe400078e003a */
[----:B------:R-:W-:Y:S01]  /*5cf0*/  IMAD.MOV.U32 R47, RZ, RZ, R59 ;  /* 0x000000ffff2f7224 */ /* 0x000fe200078e003b */
[----:B------:R-:W-:Y:S06]  /*5d00*/  BRA `(.L_x_87) ;  /* 0x0000000000247947 */ /* 0x000fec0003800000 */
.L_x_67:
[C---:B------:R-:W-:Y:S02]  /*5d10*/  DMUL R8, R70.reuse, R44 ;  /* 0x0000002c46087228 */ /* 0x040fe40000000000 */
[----:B------:R-:W-:-:S06]  /*5d20*/  DADD R70, R70, R70 ;  /* 0x0000000046467229 */ /* 0x000fcc0000000046 */
[C---:B------:R-:W-:Y:S02]  /*5d30*/  DFMA R8, R72.reuse, R76, R8 ;  /* 0x0000004c4808722b */ /* 0x040fe40000000008 */
[----:B------:R-:W-:-:S06]  /*5d40*/  DADD R72, R72, R72 ;  /* 0x0000000048487229 */ /* 0x000fcc0000000048 */
[C---:B------:R-:W-:Y:S02]  /*5d50*/  DFMA R8, R74.reuse, R46, R8 ;  /* 0x0000002e4a08722b */ /* 0x040fe40000000008 */
[----:B------:R-:W-:-:S06]  /*5d60*/  DADD R74, R74, R74 ;  /* 0x000000004a4a7229 */ /* 0x000fcc000000004a */
[C---:B------:R-:W-:Y:S02]  /*5d70*/  DFMA R76, R8.reuse, -R72, R76 ;  /* 0x80000048084c722b */ /* 0x040fe4000000004c */
[C---:B------:R-:W-:Y:S02]  /*5d80*/  DFMA R44, R8.reuse, -R70, R44 ;  /* 0x80000046082c722b */ /* 0x040fe4000000002c */
[----:B------:R-:W-:-:S11]  /*5d90*/  DFMA R46, R8, -R74, R46 ;  /* 0x8000004a082e722b */ /* 0x000fd6000000002e */
.L_x_87:
[----:B------:R-:W-:Y:S05]  /*5da0*/  BSYNC.RECONVERGENT B2 ;  /* 0x0000000000027941 */ /* 0x000fea0003800200 */
.L_x_66:
[----:B------:R-:W-:Y:S05]  /*5db0*/  BRA `(.L_x_99) ;  /* 0xffffffb400cc7947 */ /* 0x000fea000383ffff */
.L_x_57:
[----:B------:R-:W-:Y:S05]  /*5dc0*/  BSYNC.RECONVERGENT B1 ;  /* 0x0000000000017941 */ /* 0x000fea0003800200 */
.L_x_23:
[----:B------:R-:W-:Y:S05]  /*5dd0*/  WARPSYNC.ALL ;  /* 0x0000000000007948 */ /* 0x000fea0003800000 */
[----:B------:R-:W-:Y:S01]  /*5de0*/  UIADD3 UR4, UPT, UPT, UR4, 0x1, URZ ;  /* 0x0000000104047890 */ /* 0x000fe2000fffe0ff */
[-C--:B------:R-:W-:Y:S02]  /*5df0*/  DFMA R16, R10, R26.reuse, R16 ;  /* 0x0000001a0a10722b */ /* 0x080fe40000000010 */
[-C--:B------:R-:W-:Y:S01]  /*5e00*/  DFMA R14, R8, R26.reuse, R14 ;  /* 0x0000001a080e722b */ /* 0x080fe2000000000e */
[----:B------:R-:W-:Y:S01]  /*5e10*/  UISETP.NE.AND UP0, UPT, UR4, 0x5, UPT ;  /* 0x000000050400788c */ /* 0x000fe2000bf05270 */
[----:B------:R-:W-:-:S08]  /*5e20*/  DFMA R12, R38, R26, R12 ;  /* 0x0000001a260c722b */ /* 0x000fd0000000000c */
[----:B------:R-:W-:Y:S05]  /*5e30*/  BRA.U UP0, `(.L_x_100) ;  /* 0xffffffa500547547 */ /* 0x000fea000b83ffff */
[----:B------:R-:W-:Y:S01]  /*5e40*/  DSETP.GT.AND P1, PT, R16, 1, PT ;  /* 0x3ff000001000742a */ /* 0x000fe20003f24000 */
[----:B------:R-:W-:Y:S01]  /*5e50*/  UPLOP3.LUT UP0, UPT, UPT, UPT, UPT, 0x40, 0x4 ;  /* 0x000000000004789c */ /* 0x000fe20003f0e870 */
[----:B------:R-:W-:Y:S01]  /*5e60*/  DSETP.GT.AND P2, PT, R14, 1, PT ;  /* 0x3ff000000e00742a */ /* 0x000fe20003f44000 */
[----:B------:R-:W-:Y:S01]  /*5e70*/  UMOV UR12, 0x0 ;  /* 0x00000000000c7882 */ /* 0x000fe20000000000 */
[----:B------:R-:W-:Y:S01]  /*5e80*/  DSETP.GT.AND P3, PT, R12, 1, PT ;  /* 0x3ff000000c00742a */ /* 0x000fe20003f64000 */
[----:B------:R-:W-:Y:S01]  /*5e90*/  UMOV UR13, 0x3ff80000 ;  /* 0x3ff80000000d7882 */ /* 0x000fe20000000000 */
[----:B------:R-:W-:Y:S01]  /*5ea0*/  DSETP.GEU.AND P0, PT, R16, RZ, PT ;  /* 0x000000ff1000722a */ /* 0x000fe20003f0e000 */
[----:B------:R-:W-:Y:S02]  /*5eb0*/  FSEL R8, R16, RZ, !P1 ;  /* 0x000000ff10087208 */ /* 0x000fe40004800000 */
[----:B------:R-:W-:Y:S01]  /*5ec0*/  FSEL R9, R17, 1.875, !P1 ;  /* 0x3ff0000011097808 */ /* 0x000fe20004800000 */
[----:B------:R-:W-:Y:S01]  /*5ed0*/  DSETP.GEU.AND P1, PT, R14, RZ, PT ;  /* 0x000000ff0e00722a */ /* 0x000fe20003f2e000 */
[----:B------:R-:W-:-:S02]  /*5ee0*/  FSEL R10, R14, RZ, !P2 ;  /* 0x000000ff0e0a7208 */ /* 0x000fc40005000000 */
[----:B------:R-:W-:Y:S01]  /*5ef0*/  FSEL R11, R15, 1.875, !P2 ;  /* 0x3ff000000f0b7808 */ /* 0x000fe20005000000 */
[----:B------:R-:W-:Y:S01]  /*5f00*/  DSETP.GEU.AND P2, PT, R12, RZ, PT ;  /* 0x000000ff0c00722a */ /* 0x000fe20003f4e000 */
[----:B------:R-:W-:Y:S01]  /*5f10*/  FSEL R16, R12, RZ, !P3 ;  /* 0x000000ff0c107208 */ /* 0x000fe20005800000 */
[----:B------:R-:W-:Y:S01]  /*5f20*/  DMUL R8, R8, 0.25 ;  /* 0x3fd0000008087828 */ /* 0x000fe20000000000 */
[----:B------:R-:W-:Y:S02]  /*5f30*/  FSEL R17, R13, 1.875, !P3 ;  /* 0x3ff000000d117808 */ /* 0x000fe40005800000 */
[----:B------:R-:W-:-:S04]  /*5f40*/  DMUL R10, R10, 0.25 ;  /* 0x3fd000000a0a7828 */ /* 0x000fc80000000000 */
[----:B------:R-:W-:-:S03]  /*5f50*/  DMUL R16, R16, 0.25 ;  /* 0x3fd0000010107828 */ /* 0x000fc60000000000 */
[----:B------:R-:W-:Y:S02]  /*5f60*/  FSEL R8, R8, RZ, P0 ;  /* 0x000000ff08087208 */ /* 0x000fe40000000000 */
[----:B------:R-:W-:Y:S02]  /*5f70*/  FSEL R9, R9, RZ, P0 ;  /* 0x000000ff09097208 */ /* 0x000fe40000000000 */
[----:B------:R-:W-:Y:S02]  /*5f80*/  FSEL R10, R10, RZ, P1 ;  /* 0x000000ff0a0a7208 */ /* 0x000fe40000800000 */
[----:B------:R-:W-:Y:S02]  /*5f90*/  FSEL R11, R11, RZ, P1 ;  /* 0x000000ff0b0b7208 */ /* 0x000fe40000800000 */
[----:B------:R-:W-:Y:S01]  /*5fa0*/  FSEL R12, R16, RZ, P2 ;  /* 0x000000ff100c7208 */ /* 0x000fe20001000000 */
[----:B------:R-:W-:Y:S01]  /*5fb0*/  DADD R18, R18, R8 ;  /* 0x0000000012127229 */ /* 0x000fe20000000008 */
[----:B------:R-:W-:-:S02]  /*5fc0*/  FSEL R13, R17, RZ, P2 ;  /* 0x000000ff110d7208 */ /* 0x000fc40001000000 */
[----:B------:R-:W-:-:S04]  /*5fd0*/  DADD R20, R20, R10 ;  /* 0x0000000014147229 */ /* 0x000fc8000000000a */
[----:B------:R-:W-:Y:S01]  /*5fe0*/  DADD R22, R22, R12 ;  /* 0x0000000016167229 */ /* 0x000fe2000000000c */
[----:B------:R-:W-:Y:S10]  /*5ff0*/  BRA.U UP2, `(.L_x_101) ;  /* 0xffffffa102d07547 */ /* 0x000ff4000b83ffff */
[----:B------:R-:W2:Y:S04]  /*6000*/  LDG.E.64 R8, desc[UR8][R24.64] ;  /* 0x0000000818087981 */ /* 0x000ea8000c1e1b00 */
[----:B------:R-:W3:Y:S04]  /*6010*/  LDG.E.64 R10, desc[UR8][R24.64+0x8] ;  /* 0x00000808180a7981 */ /* 0x000ee8000c1e1b00 */
[----:B------:R-:W4:Y:S01]  /*6020*/  LDG.E.64 R12, desc[UR8][R24.64+0x10] ;  /* 0x00001008180c7981 */ /* 0x000f22000c1e1b00 */
[----:B------:R-:W-:Y:S01]  /*6030*/  UPLOP3.LUT UP0, UPT, UPT, UPT, UPT, 0x40, 0x4 ;  /* 0x000000000004789c */ /* 0x000fe20003f0e870 */
[----:B------:R-:W-:Y:S01]  /*6040*/  UMOV UR10, 0x0 ;  /* 0x00000000000a7882 */ /* 0x000fe20000000000 */
[----:B------:R-:W-:Y:S01]  /*6050*/  UMOV UR11, 0x3ff80000 ;  /* 0x3ff80000000b7882 */ /* 0x000fe20000000000 */
[----:B--2---:R-:W-:-:S02]  /*6060*/  DADD R8, R18, R8 ;  /* 0x0000000012087229 */ /* 0x004fc40000000008 */
[----:B---3--:R-:W-:-:S05]  /*6070*/  DADD R10, R20, R10 ;  /* 0x00000000140a7229 */ /* 0x008fca000000000a */
[----:B------:R1:W-:Y:S01]  /*6080*/  STG.E.64 desc[UR8][R24.64], R8 ;  /* 0x0000000818007986 */ /* 0x0003e2000c101b08 */
[----:B----4-:R-:W-:-:S03]  /*6090*/  DADD R12, R22, R12 ;  /* 0x00000000160c7229 */ /* 0x010fc6000000000c */
[----:B------:R1:W-:Y:S04]  /*60a0*/  STG.E.64 desc[UR8][R24.64+0x8], R10 ;  /* 0x0000080a18007986 */ /* 0x0003e8000c101b08 */
[----:B------:R1:W-:Y:S01]  /*60b0*/  STG.E.64 desc[UR8][R24.64+0x10], R12 ;  /* 0x0000100c18007986 */ /* 0x0003e2000c101b08 */
[----:B------:R-:W-:Y:S05]  /*60c0*/  BRA.U UP1, `(.L_x_102) ;  /* 0xffffffa101807547 */ /* 0x000fea000b83ffff */
[----:B------:R-:W-:Y:S05]  /*60d0*/  EXIT ;  /* 0x000000000000794d */ /* 0x000fea0003800000 */
        .weak           $__internal_0_$__cuda_sm20_dblrcp_rn_slowpath_v3
        .type           $__internal_0_$__cuda_sm20_dblrcp_rn_slowpath_v3,@function
        .size           $__internal_0_$__cuda_sm20_dblrcp_rn_slowpath_v3,($__internal_1_$__cuda_sm20_div_rn_f64_full - $__internal_0_$__cuda_sm20_dblrcp_rn_slowpath_v3)
$__internal_0_$__cuda_sm20_dblrcp_rn_slowpath_v3:
[----:B------:R-:W-:Y:S01]  /*60e0*/  MOV R37, R7 ;  /* 0x0000000700257202 */ /* 0x000fe20000000f00 */
[----:B------:R-:W-:Y:S05]  /*60f0*/  BSSY.RECONVERGENT B3, `(.L_x_103) ;  /* 0x0000023000037945 */ /* 0x000fea0003800200 */
[----:B------:R-:W-:-:S14]  /*6100*/  DSETP.GTU.AND P1, PT, |R36|, +INF , PT ;  /* 0x7ff000002400742a */ /* 0x000fdc0003f2c200 */
[----:B------:R-:W-:Y:S05]  /*6110*/  @P1 BRA `(.L_x_104) ;  /* 0x0000000000781947 */ /* 0x000fea0003800000 */
[----:B------:R-:W-:-:S05]  /*6120*/  LOP3.LUT R7, R7, 0x7fffffff, RZ, 0xc0, !PT ;  /* 0x7fffffff07077812 */ /* 0x000fca00078ec0ff */
[----:B------:R-:W-:-:S05]  /*6130*/  VIADD R9, R7, 0xffffffff ;  /* 0xffffffff07097836 */ /* 0x000fca0000000000 */
[----:B------:R-:W-:-:S13]  /*6140*/  ISETP.GE.U32.AND P1, PT, R9, 0x7fefffff, PT ;  /* 0x7fefffff0900780c */ /* 0x000fda0003f26070 */
[----:B------:R-:W-:Y:S01]  /*6150*/  @P1 LOP3.LUT R39, R37, 0x7ff00000, RZ, 0x3c, !PT ;  /* 0x7ff0000025271812 */ /* 0x000fe200078e3cff */
[----:B------:R-:W-:Y:S01]  /*6160*/  @P1 IMAD.MOV.U32 R38, RZ, RZ, RZ ;  /* 0x000000ffff261224 */ /* 0x000fe200078e00ff */
[----:B------:R-:W-:Y:S06]  /*6170*/  @P1 BRA `(.L_x_105) ;  /* 0x0000000000681947 */ /* 0x000fec0003800000 */
[----:B------:R-:W-:-:S13]  /*6180*/  ISETP.GE.U32.AND P1, PT, R7, 0x1000001, PT ;  /* 0x010000010700780c */ /* 0x000fda0003f26070 */
[----:B------:R-:W-:Y:S05]  /*6190*/  @!P1 BRA `(.L_x_106) ;  /* 0x0000000000349947 */ /* 0x000fea0003800000 */
[----:B------:R-:W-:Y:S02]  /*61a0*/  VIADD R39, R37, 0xc0200000 ;  /* 0xc020000025277836 */ /* 0x000fe40000000000 */
[----:B------:R-:W-:Y:S02]  /*61b0*/  IMAD.MOV.U32 R38, RZ, RZ, R36 ;  /* 0x000000ffff267224 */ /* 0x000fe400078e0024 */
[----:B------:R-:W0:Y:S04]  /*61c0*/  MUFU.RCP64H R11, R39 ;  /* 0x00000027000b7308 */ /* 0x000e280000001800 */
[----:B0-----:R-:W-:-:S08]  /*61d0*/  DFMA R40, -R38, R10, 1 ;  /* 0x3ff000002628742b */ /* 0x001fd0000000010a */
[----:B------:R-:W-:-:S08]  /*61e0*/  DFMA R40, R40, R40, R40 ;  /* 0x000000282828722b */ /* 0x000fd00000000028 */
[----:B------:R-:W-:-:S08]  /*61f0*/  DFMA R40, R10, R40, R10 ;  /* 0x000000280a28722b */ /* 0x000fd0000000000a */
[----:B------:R-:W-:-:S08]  /*6200*/  DFMA R10, -R38, R40, 1 ;  /* 0x3ff00000260a742b */ /* 0x000fd00000000128 */
[----:B------:R-:W-:-:S08]  /*6210*/  DFMA R10, R40, R10, R40 ;  /* 0x0000000a280a722b */ /* 0x000fd00000000028 */
[----:B------:R-:W-:-:S08]  /*6220*/  DMUL R10, R10, 2.2250738585072013831e-308 ;  /* 0x001000000a0a7828 */ /* 0x000fd00000000000 */
[----:B------:R-:W-:-:S08]  /*6230*/  DFMA R36, -R36, R10, 1 ;  /* 0x3ff000002424742b */ /* 0x000fd0000000010a */
[----:B------:R-:W-:-:S08]  /*6240*/  DFMA R36, R36, R36, R36 ;  /* 0x000000242424722b */ /* 0x000fd00000000024 */
[----:B------:R-:W-:Y:S01]  /*6250*/  DFMA R38, R10, R36, R10 ;  /* 0x000000240a26722b */ /* 0x000fe2000000000a */
[----:B------:R-:W-:Y:S10]  /*6260*/  BRA `(.L_x_105) ;  /* 0x00000000002c7947 */ /* 0x000ff40003800000 */
.L_x_106:
[----:B------:R-:W-:-:S06]  /*6270*/  DMUL R36, R36, 8.11296384146066816958e+31 ;  /* 0x4690000024247828 */ /* 0x000fcc0000000000 */
[----:B------:R-:W0:Y:S02]  /*6280*/  MUFU.RCP64H R11, R37 ;  /* 0x00000025000b7308 */ /* 0x000e240000001800 */
[----:B0-----:R-:W-:-:S08]  /*6290*/  DFMA R38, -R36, R10, 1 ;  /* 0x3ff000002426742b */ /* 0x001fd0000000010a */
[----:B------:R-:W-:-:S08]  /*62a0*/  DFMA R38, R38, R38, R38 ;  /* 0x000000262626722b */ /* 0x000fd00000000026 */
[----:B------:R-:W-:-:S08]  /*62b0*/  DFMA R38, R10, R38, R10 ;  /* 0x000000260a26722b */ /* 0x000fd0000000000a */
[----:B------:R-:W-:-:S08]  /*62c0*/  DFMA R10, -R36, R38, 1 ;  /* 0x3ff00000240a742b */ /* 0x000fd00000000126 */
[----:B------:R-:W-:-:S08]  /*62d0*/  DFMA R10, R38, R10, R38 ;  /* 0x0000000a260a722b */ /* 0x000fd00000000026 */
[----:B------:R-:W-:Y:S01]  /*62e0*/  DMUL R38, R10, 8.11296384146066816958e+31 ;  /* 0x469000000a267828 */ /* 0x000fe20000000000 */
[----:B------:R-:W-:Y:S10]  /*62f0*/  BRA `(.L_x_105) ;  /* 0x0000000000087947 */ /* 0x000ff40003800000 */
.L_x_104:
[----:B------:R-:W-:Y:S01]  /*6300*/  LOP3.LUT R39, R37, 0x80000, RZ, 0xfc, !PT ;  /* 0x0008000025277812 */ /* 0x000fe200078efcff */
[----:B------:R-:W-:-:S07]  /*6310*/  IMAD.MOV.U32 R38, RZ, RZ, R36 ;  /* 0x000000ffff267224 */ /* 0x000fce00078e0024 */
.L_x_105:
[----:B------:R-:W-:Y:S05]  /*6320*/  BSYNC.RECONVERGENT B3 ;  /* 0x0000000000037941 */ /* 0x000fea0003800200 */
.L_x_103:
[----:B------:R-:W-:Y:S01]  /*6330*/  IMAD.MOV.U32 R9, RZ, RZ, 0x0 ;  /* 0x00000000ff097424 */ /* 0x000fe200078e00ff */
[----:B------:R-:W-:Y:S01]  /*6340*/  MOV R10, R38 ;  /* 0x00000026000a7202 */ /* 0x000fe20000000f00 */
[----:B------:R-:W-:Y:S02]  /*6350*/  IMAD.MOV.U32 R7, RZ, RZ, R39 ;  /* 0x000000ffff077224 */ /* 0x000fe400078e0027 */
[----:B------:R-:W-:Y:S05]  /*6360*/  RET.REL.NODEC R8 `(_Z6renderiii6VectorS_3RayP6SphereiPS_) ;  /* 0xffffff9c08247950 */ /* 0x000fea0003c3ffff */
        .weak           $__internal_1_$__cuda_sm20_div_rn_f64_full
        .type           $__internal_1_$__cuda_sm20_div_rn_f64_full,@function
        .size           $__internal_1_$__cuda_sm20_div_rn_f64_full,($__internal_2_$__cuda_sm20_dsqrt_rn_f64_mediumpath_v1 - $__internal_1_$__cuda_sm20_div_rn_f64_full)
$__internal_1_$__cuda_sm20_div_rn_f64_full:
[C---:B------:R-:W-:Y:S01]  /*6370*/  FSETP.GEU.AND P0, PT, |R37|.reuse, 1.469367938527859385e-39, PT ;  /* 0x001000002500780b */ /* 0x040fe20003f0e200 */
[--C-:B------:R-:W-:Y:S01]  /*6380*/  IMAD.MOV.U32 R36, RZ, RZ, R40.reuse ;  /* 0x000000ffff247224 */ /* 0x100fe200078e0028 */
[----:B------:R-:W-:Y:S01]  /*6390*/  LOP3.LUT R8, R37, 0x800fffff, RZ, 0xc0, !PT ;  /* 0x800fffff25087812 */ /* 0x000fe200078ec0ff */
[----:B------:R-:W-:Y:S01]  /*63a0*/  BSSY.RECONVERGENT B3, `(.L_x_107) ;  /* 0x0000055000037945 */ /* 0x000fe20003800200 */
[C---:B------:R-:W-:Y:S02]  /*63b0*/  FSETP.GEU.AND P2, PT, |R39|.reuse, 1.469367938527859385e-39, PT ;  /* 0x001000002700780b */ /* 0x040fe40003f4e200 */
[----:B------:R-:W-:Y:S01]  /*63c0*/  LOP3.LUT R9, R8, 0x3ff00000, RZ, 0xfc, !PT ;  /* 0x3ff0000008097812 */ /* 0x000fe200078efcff */
[----:B------:R-:W-:Y:S01]  /*63d0*/  IMAD.MOV.U32 R8, RZ, RZ, R40 ;  /* 0x000000ffff087224 */ /* 0x000fe200078e0028 */
[----:B------:R-:W-:Y:S01]  /*63e0*/  LOP3.LUT R7, R39, 0x7ff00000, RZ, 0xc0, !PT ;  /* 0x7ff0000027077812 */ /* 0x000fe200078ec0ff */
[----:B------:R-:W-:Y:S01]  /*63f0*/  IMAD.MOV.U32 R40, RZ, RZ, 0x1 ;  /* 0x00000001ff287424 */ /* 0x000fe200078e00ff */
[----:B------:R-:W-:-:S02]  /*6400*/  LOP3.LUT R70, R37, 0x7ff00000, RZ, 0xc0, !PT ;  /* 0x7ff0000025467812 */ /* 0x000fc400078ec0ff */
[----:B------:R-:W-:Y:S01]  /*6410*/  MOV R43, 0x1ca00000 ;  /* 0x1ca00000002b7802 */ /* 0x000fe20000000f00 */
[----:B------:R-:W-:Y:S01]  /*6420*/  @!P0 DMUL R8, R36, 8.98846567431157953865e+307 ;  /* 0x7fe0000024088828 */ /* 0x000fe20000000000 */
[----:B------:R-:W-:Y:S01]  /*6430*/  ISETP.GE.U32.AND P1, PT, R7, R70, PT ;  /* 0x000000460700720c */ /* 0x000fe20003f26070 */
[----:B------:R-:W-:Y:S02]  /*6440*/  IMAD.MOV.U32 R71, RZ, RZ, R7 ;  /* 0x000000ffff477224 */ /* 0x000fe400078e0007 */
[----:B------:R-:W-:Y:S02]  /*6450*/  @!P2 LOP3.LUT R66, R37, 0x7ff00000, RZ, 0xc0, !PT ;  /* 0x7ff000002542a812 */ /* 0x000fe400078ec0ff */
[----:B------:R-:W0:Y:S02]  /*6460*/  MUFU.RCP64H R41, R9 ;  /* 0x0000000900297308 */ /* 0x000e240000001800 */
[----:B------:R-:W-:Y:S02]  /*6470*/  @!P2 ISETP.GE.U32.AND P3, PT, R7, R66, PT ;  /* 0x000000420700a20c */ /* 0x000fe40003f66070 */
[----:B------:R-:W-:-:S05]  /*6480*/  @!P0 LOP3.LUT R70, R9, 0x7ff00000, RZ, 0xc0, !PT ;  /* 0x7ff0000009468812 */ /* 0x000fca00078ec0ff */
[----:B------:R-:W-:Y:S01]  /*6490*/  VIADD R73, R70, 0xffffffff ;  /* 0xffffffff46497836 */ /* 0x000fe20000000000 */
[----:B0-----:R-:W-:-:S08]  /*64a0*/  DFMA R62, R40, -R8, 1 ;  /* 0x3ff00000283e742b */ /* 0x001fd00000000808 */
[----:B------:R-:W-:-:S08]  /*64b0*/  DFMA R62, R62, R62, R62 ;  /* 0x0000003e3e3e722b */ /* 0x000fd0000000003e */
[----:B------:R-:W-:Y:S01]  /*64c0*/  DFMA R66, R40, R62, R40 ;  /* 0x0000003e2842722b */ /* 0x000fe20000000028 */
[C---:B------:R-:W-:Y:S01]  /*64d0*/  @!P2 SEL R63, R43.reuse, 0x63400000, !P3 ;  /* 0x634000002b3fa807 */ /* 0x040fe20005800000 */
[----:B------:R-:W-:Y:S01]  /*64e0*/  IMAD.MOV.U32 R40, RZ, RZ, R38 ;  /* 0x000000ffff287224 */ /* 0x000fe200078e0026 */
[----:B------:R-:W-:Y:S01]  /*64f0*/  SEL R41, R43, 0x63400000, !P1 ;  /* 0x634000002b297807 */ /* 0x000fe20004800000 */
[----:B------:R-:W-:Y:S01]  /*6500*/  @!P2 IMAD.MOV.U32 R62, RZ, RZ, RZ ;  /* 0x000000ffff3ea224 */ /* 0x000fe200078e00ff */
[--C-:B------:R-:W-:Y:S02]  /*6510*/  @!P2 LOP3.LUT R63, R63, 0x80000000, R39.reuse, 0xf8, !PT ;  /* 0x800000003f3fa812 */ /* 0x100fe400078ef827 */
[----:B------:R-:W-:Y:S01]  /*6520*/  LOP3.LUT R41, R41, 0x800fffff, R39, 0xf8, !PT ;  /* 0x800fffff29297812 */ /* 0x000fe200078ef827 */
[----:B------:R-:W-:Y:S01]  /*6530*/  DFMA R68, R66, -R8, 1 ;  /* 0x3ff000004244742b */ /* 0x000fe20000000808 */
[----:B------:R-:W-:-:S06]  /*6540*/  @!P2 LOP3.LUT R63, R63, 0x100000, RZ, 0xfc, !PT ;  /* 0x001000003f3fa812 */ /* 0x000fcc00078efcff */
[----:B------:R-:W-:Y:S02]  /*6550*/  @!P2 DFMA R40, R40, 2, -R62 ;  /* 0x400000002828a82b */ /* 0x000fe4000000083e */
[----:B------:R-:W-:-:S08]  /*6560*/  DFMA R68, R66, R68, R66 ;  /* 0x000000444244722b */ /* 0x000fd00000000042 */
[----:B------:R-:W-:Y:S01]  /*6570*/  @!P2 LOP3.LUT R71, R41, 0x7ff00000, RZ, 0xc0, !PT ;  /* 0x7ff000002947a812 */ /* 0x000fe200078ec0ff */
[----:B------:R-:W-:-:S04]  /*6580*/  DMUL R62, R68, R40 ;  /* 0x00000028443e7228 */ /* 0x000fc80000000000 */
[----:B------:R-:W-:-:S04]  /*6590*/  VIADD R72, R71, 0xffffffff ;  /* 0xffffffff47487836 */ /* 0x000fc80000000000 */
[----:B------:R-:W-:Y:S01]  /*65a0*/  DFMA R66, R62, -R8, R40 ;  /* 0x800000083e42722b */ /* 0x000fe20000000028 */
[----:B------:R-:W-:-:S04]  /*65b0*/  ISETP.GT.U32.AND P0, PT, R72, 0x7feffffe, PT ;  /* 0x7feffffe4800780c */ /* 0x000fc80003f04070 */
[----:B------:R-:W-:-:S03]  /*65c0*/  ISETP.GT.U32.OR P0, PT, R73, 0x7feffffe, P0 ;  /* 0x7feffffe4900780c */ /* 0x000fc60000704470 */
[----:B------:R-:W-:-:S10]  /*65d0*/  DFMA R62, R68, R66, R62 ;  /* 0x00000042443e722b */ /* 0x000fd4000000003e */
[----:B------:R-:W-:Y:S05]  /*65e0*/  @P0 BRA `(.L_x_108) ;  /* 0x00000000006c0947 */ /* 0x000fea0003800000 */
[----:B------:R-:W-:-:S04]  /*65f0*/  LOP3.LUT R66, R37, 0x7ff00000, RZ, 0xc0, !PT ;  /* 0x7ff0000025427812 */ /* 0x000fc800078ec0ff */
[CC--:B------:R-:W-:Y:S02]  /*6600*/  VIADDMNMX R38, R7.reuse, -R66.reuse, 0xb9600000, !PT ;  /* 0xb960000007267446 */ /* 0x0c0fe40007800942 */
[----:B------:R-:W-:Y:S02]  /*6610*/  ISETP.GE.U32.AND P0, PT, R7, R66, PT ;  /* 0x000000420700720c */ /* 0x000fe40003f06070 */
[----:B------:R-:W-:Y:S02]  /*6620*/  VIMNMX R38, PT, PT, R38, 0x46a00000, PT ;  /* 0x46a0000026267848 */ /* 0x000fe40003fe0100 */
[----:B------:R-:W-:-:S04]  /*6630*/  SEL R7, R43, 0x63400000, !P0 ;  /* 0x634000002b077807 */ /* 0x000fc80004000000 */
[----:B------:R-:W-:Y:S01]  /*6640*/  IADD3 R7, PT, PT, -R7, R38, RZ ;  /* 0x0000002607077210 */ /* 0x000fe20007ffe1ff */
[----:B------:R-:W-:-:S04]  /*6650*/  IMAD.MOV.U32 R38, RZ, RZ, RZ ;  /* 0x000000ffff267224 */ /* 0x000fc800078e00ff */
[----:B------:R-:W-:-:S06]  /*6660*/  VIADD R39, R7, 0x7fe00000 ;  /* 0x7fe0000007277836 */ /* 0x000fcc0000000000 */
[----:B------:R-:W-:-:S10]  /*6670*/  DMUL R66, R62, R38 ;  /* 0x000000263e427228 */ /* 0x000fd40000000000 */
[----:B------:R-:W-:-:S13]  /*6680*/  FSETP.GTU.AND P0, PT, |R67|, 1.469367938527859385e-39, PT ;  /* 0x001000004300780b */ /* 0x000fda0003f0c200 */
[----:B------:R-:W-:Y:S05]  /*6690*/  @P0 BRA `(.L_x_109) ;  /* 0x0000000000940947 */ /* 0x000fea0003800000 */
[----:B------:R-:W-:Y:S01]  /*66a0*/  DFMA R8, R62, -R8, R40 ;  /* 0x800000083e08722b */ /* 0x000fe20000000028 */
[----:B------:R-:W-:-:S09]  /*66b0*/  IMAD.MOV.U32 R38, RZ, RZ, RZ ;  /* 0x000000ffff267224 */ /* 0x000fd200078e00ff */
[C---:B------:R-:W-:Y:S02]  /*66c0*/  FSETP.NEU.AND P0, PT, R9.reuse, RZ, PT ;  /* 0x000000ff0900720b */ /* 0x040fe40003f0d000 */
[----:B------:R-:W-:-:S04]  /*66d0*/  LOP3.LUT R37, R9, 0x80000000, R37, 0x48, !PT ;  /* 0x8000000009257812 */ /* 0x000fc800078e4825 */
[----:B------:R-:W-:-:S07]  /*66e0*/  LOP3.LUT R39, R37, R39, RZ, 0xfc, !PT ;  /* 0x0000002725277212 */ /* 0x000fce00078efcff */
[----:B------:R-:W-:Y:S05]  /*66f0*/  @!P0 BRA `(.L_x_109) ;  /* 0x00000000007c8947 */ /* 0x000fea0003800000 */
[----:B------:R-:W-:Y:S01]  /*6700*/  IMAD.MOV R9, RZ, RZ, -R7 ;  /* 0x000000ffff097224 */ /* 0x000fe200078e0a07 */
[----:B------:R-:W-:Y:S01]  /*6710*/  DMUL.RP R38, R62, R38 ;  /* 0x000000263e267228 */ /* 0x000fe20000008000 */
[----:B------:R-:W-:Y:S01]  /*6720*/  IMAD.MOV.U32 R8, RZ, RZ, RZ ;  /* 0x000000ffff087224 */ /* 0x000fe200078e00ff */
[----:B------:R-:W-:-:S05]  /*6730*/  IADD3 R7, PT, PT, -R7, -0x43300000, RZ ;  /* 0xbcd0000007077810 */ /* 0x000fca0007ffe1ff */
[----:B------:R-:W-:-:S03]  /*6740*/  DFMA R8, R66, -R8, R62 ;  /* 0x800000084208722b */ /* 0x000fc6000000003e */
[----:B------:R-:W-:-:S07]  /*6750*/  LOP3.LUT R37, R39, R37, RZ, 0x3c, !PT ;  /* 0x0000002527257212 */ /* 0x000fce00078e3cff */
[----:B------:R-:W-:-:S04]  /*6760*/  FSETP.NEU.AND P0, PT, |R9|, R7, PT ;  /* 0x000000070900720b */ /* 0x000fc80003f0d200 */
[----:B------:R-:W-:Y:S02]  /*6770*/  FSEL R66, R38, R66, !P0 ;  /* 0x0000004226427208 */ /* 0x000fe40004000000 */
[----:B------:R-:W-:Y:S01]  /*6780*/  FSEL R67, R37, R67, !P0 ;  /* 0x0000004325437208 */ /* 0x000fe20004000000 */
[----:B------:R-:W-:Y:S06]  /*6790*/  BRA `(.L_x_109) ;  /* 0x0000000000547947 */ /* 0x000fec0003800000 */
.L_x_108:
[----:B------:R-:W-:-:S14]  /*67a0*/  DSETP.NAN.AND P0, PT, R38, R38, PT ;  /* 0x000000262600722a */ /* 0x000fdc0003f08000 */
[----:B------:R-:W-:Y:S05]  /*67b0*/  @P0 BRA `(.L_x_110) ;  /* 0x0000000000440947 */ /* 0x000fea0003800000 */
[----:B------:R-:W-:-:S14]  /*67c0*/  DSETP.NAN.AND P0, PT, R36, R36, PT ;  /* 0x000000242400722a */ /* 0x000fdc0003f08000 */
[----:B------:R-:W-:Y:S05]  /*67d0*/  @P0 BRA `(.L_x_111) ;  /* 0x0000000000300947 */ /* 0x000fea0003800000 */
[----:B------:R-:W-:Y:S01]  /*67e0*/  ISETP.NE.AND P0, PT, R71, R70, PT ;  /* 0x000000464700720c */ /* 0x000fe20003f05270 */
[----:B------:R-:W-:Y:S01]  /*67f0*/  IMAD.MOV.U32 R67, RZ, RZ, -0x80000 ;  /* 0xfff80000ff437424 */ /* 0x000fe200078e00ff */
[----:B------:R-:W-:-:S11]  /*6800*/  MOV R66, 0x0 ;  /* 0x0000000000427802 */ /* 0x000fd60000000f00 */
[----:B------:R-:W-:Y:S05]  /*6810*/  @!P0 BRA `(.L_x_109) ;  /* 0x0000000000348947 */ /* 0x000fea0003800000 */
[----:B------:R-:W-:Y:S02]  /*6820*/  ISETP.NE.AND P0, PT, R71, 0x7ff00000, PT ;  /* 0x7ff000004700780c */ /* 0x000fe40003f05270 */
[----:B------:R-:W-:Y:S02]  /*6830*/  LOP3.LUT R67, R39, 0x80000000, R37, 0x48, !PT ;  /* 0x8000000027437812 */ /* 0x000fe400078e4825 */
[----:B------:R-:W-:-:S13]  /*6840*/  ISETP.EQ.OR P0, PT, R70, RZ, !P0 ;  /* 0x000000ff4600720c */ /* 0x000fda0004702670 */
[----:B------:R-:W-:Y:S01]  /*6850*/  @P0 LOP3.LUT R7, R67, 0x7ff00000, RZ, 0xfc, !PT ;  /* 0x7ff0000043070812 */ /* 0x000fe200078efcff */
[----:B------:R-:W-:Y:S02]  /*6860*/  @!P0 IMAD.MOV.U32 R66, RZ, RZ, RZ ;  /* 0x000000ffff428224 */ /* 0x000fe400078e00ff */
[----:B------:R-:W-:Y:S02]  /*6870*/  @P0 IMAD.MOV.U32 R66, RZ, RZ, RZ ;  /* 0x000000ffff420224 */ /* 0x000fe400078e00ff */
[----:B------:R-:W-:Y:S01]  /*6880*/  @P0 IMAD.MOV.U32 R67, RZ, RZ, R7 ;  /* 0x000000ffff430224 */ /* 0x000fe200078e0007 */
[----:B------:R-:W-:Y:S06]  /*6890*/  BRA `(.L_x_109) ;  /* 0x0000000000147947 */ /* 0x000fec0003800000 */
.L_x_111:
[----:B------:R-:W-:Y:S01]  /*68a0*/  LOP3.LUT R67, R37, 0x80000, RZ, 0xfc, !PT ;  /* 0x0008000025437812 */ /* 0x000fe200078efcff */
[----:B------:R-:W-:Y:S01]  /*68b0*/  IMAD.MOV.U32 R66, RZ, RZ, R36 ;  /* 0x000000ffff427224 */ /* 0x000fe200078e0024 */
[----:B------:R-:W-:Y:S06]  /*68c0*/  BRA `(.L_x_109) ;  /* 0x0000000000087947 */ /* 0x000fec0003800000 */
.L_x_110:
[----:B------:R-:W-:Y:S02]  /*68d0*/  LOP3.LUT R67, R39, 0x80000, RZ, 0xfc, !PT ;  /* 0x0008000027437812 */ /* 0x000fe400078efcff */
[----:B------:R-:W-:-:S07]  /*68e0*/  MOV R66, R38 ;  /* 0x0000002600427202 */ /* 0x000fce0000000f00 */
.L_x_109:
[----:B------:R-:W-:Y:S05]  /*68f0*/  BSYNC.RECONVERGENT B3 ;  /* 0x0000000000037941 */ /* 0x000fea0003800200 */
.L_x_107:
[----:B------:R-:W-:Y:S02]  /*6900*/  IMAD.MOV.U32 R43, RZ, RZ, 0x0 ;  /* 0x00000000ff2b7424 */ /* 0x000fe400078e00ff */
[----:B------:R-:W-:Y:S02]  /*6910*/  IMAD.MOV.U32 R8, RZ, RZ, R66 ;  /* 0x000000ffff087224 */ /* 0x000fe400078e0042 */
[----:B------:R-:W-:Y:S01]  /*6920*/  IMAD.MOV.U32 R9, RZ, RZ, R67 ;  /* 0x000000ffff097224 */ /* 0x000fe200078e0043 */
[----:B------:R-:W-:Y:S06]  /*6930*/  RET.REL.NODEC R42 `(_Z6renderiii6VectorS_3RayP6SphereiPS_) ;  /* 0xffffff942ab07950 */ /* 0x000fec0003c3ffff */
        .weak           $__internal_2_$__cuda_sm20_dsqrt_rn_f64_mediumpath_v1
        .type           $__internal_2_$__cuda_sm20_dsqrt_rn_f64_mediumpath_v1,@function
        .size           $__internal_2_$__cuda_sm20_dsqrt_rn_f64_mediumpath_v1,($_Z6renderiii6VectorS_3RayP6SphereiPS_$__internal_trig_reduction_slowpathd - $__internal_2_$__cuda_sm20_dsqrt_rn_f64_mediumpath_v1)
$__internal_2_$__cuda_sm20_dsqrt_rn_f64_mediumpath_v1:
[----:B------:R-:W-:Y:S01]  /*6940*/  ISETP.GE.U32.AND P1, PT, R40, -0x3400000, PT ;  /* 0xfcc000002800780c */ /* 0x000fe20003f26070 */
[----:B------:R-:W-:Y:S01]  /*6950*/  BSSY.RECONVERGENT B0, `(.L_x_112) ;  /* 0x0000027000007945 */ /* 0x000fe20003800200 */
[----:B------:R-:W-:Y:S01]  /*6960*/  IMAD.MOV.U32 R40, RZ, RZ, R42 ;  /* 0x000000ffff287224 */ /* 0x000fe200078e002a */
[----:B------:R-:W-:Y:S01]  /*6970*/  MOV R42, R10 ;  /* 0x0000000a002a7202 */ /* 0x000fe20000000f00 */
[----:B------:R-:W-:Y:S02]  /*6980*/  IMAD.MOV.U32 R37, RZ, RZ, R9 ;  /* 0x000000ffff257224 */ /* 0x000fe400078e0009 */
[----:B------:R-:W-:-:S07]  /*6990*/  IMAD.MOV.U32 R43, RZ, RZ, R7 ;  /* 0x000000ffff2b7224 */ /* 0x000fce00078e0007 */
[----:B------:R-:W-:Y:S05]  /*69a0*/  @!P1 BRA `(.L_x_113) ;  /* 0x0000000000209947 */ /* 0x000fea0003800000 */
[----:B------:R-:W-:-:S10]  /*69b0*/  DFMA.RM R38, R38, R36, R42 ;  /* 0x000000242626722b */ /* 0x000fd4000000402a */
[----:B------:R-:W-:-:S05]  /*69c0*/  IADD3 R36, P1, PT, R38, 0x1, RZ ;  /* 0x0000000126247810 */ /* 0x000fca0007f3e0ff */
[----:B------:R-:W-:-:S06]  /*69d0*/  IMAD.X R37, RZ, RZ, R39, P1 ;  /* 0x000000ffff257224 */ /* 0x000fcc00008e0627 */
[----:B------:R-:W-:-:S08]  /*69e0*/  DFMA.RP R40, -R38, R36, R40 ;  /* 0x000000242628722b */ /* 0x000fd00000008128 */
[----:B------:R-:W-:-:S06]  /*69f0*/  DSETP.GT.AND P1, PT, R40, RZ, PT ;  /* 0x000000ff2800722a */ /* 0x000fcc0003f24000 */
[----:B------:R-:W-:Y:S02]  /*6a00*/  FSEL R36, R36, R38, P1 ;  /* 0x0000002624247208 */ /* 0x000fe40000800000 */
[----:B------:R-:W-:Y:S01]  /*6a10*/  FSEL R37, R37, R39, P1 ;  /* 0x0000002725257208 */ /* 0x000fe20000800000 */
[----:B------:R-:W-:Y:S06]  /*6a20*/  BRA `(.L_x_114) ;  /* 0x0000000000647947 */ /* 0x000fec0003800000 */
.L_x_113:
[----:B------:R-:W-:-:S14]  /*6a30*/  DSETP.NE.AND P1, PT, R40, RZ, PT ;  /* 0x000000ff2800722a */ /* 0x000fdc0003f25000 */
[----:B------:R-:W-:Y:S05]  /*6a40*/  @!P1 BRA `(.L_x_115) ;  /* 0x0000000000589947 */ /* 0x000fea0003800000 */
[----:B------:R-:W-:-:S13]  /*6a50*/  ISETP.GE.AND P1, PT, R41, RZ, PT ;  /* 0x000000ff2900720c */ /* 0x000fda0003f26270 */
[----:B------:R-:W-:Y:S02]  /*6a60*/  @!P1 IMAD.MOV.U32 R36, RZ, RZ, 0x0 ;  /* 0x00000000ff249424 */ /* 0x000fe400078e00ff */
[----:B------:R-:W-:Y:S01]  /*6a70*/  @!P1 IMAD.MOV.U32 R37, RZ, RZ, -0x80000 ;  /* 0xfff80000ff259424 */ /* 0x000fe200078e00ff */
[----:B------:R-:W-:Y:S06]  /*6a80*/  @!P1 BRA `(.L_x_114) ;  /* 0x00000000004c9947 */ /* 0x000fec0003800000 */
[----:B------:R-:W-:-:S13]  /*6a90*/  ISETP.GT.AND P1, PT, R41, 0x7fefffff, PT ;  /* 0x7fefffff2900780c */ /* 0x000fda0003f24270 */
[----:B------:R-:W-:Y:S05]  /*6aa0*/  @P1 BRA `(.L_x_115) ;  /* 0x0000000000401947 */ /* 0x000fea0003800000 */
[----:B------:R-:W-:Y:S01]  /*6ab0*/  DMUL R42, R40, 8.11296384146066816958e+31 ;  /* 0x46900000282a7828 */ /* 0x000fe20000000000 */
[----:B------:R-:W-:Y:S01]  /*6ac0*/  MOV R36, 0x0 ;  /* 0x0000000000247802 */ /* 0x000fe20000000f00 */
[----:B------:R-:W-:Y:S02]  /*6ad0*/  IMAD.MOV.U32 R40, RZ, RZ, RZ ;  /* 0x000000ffff287224 */ /* 0x000fe400078e00ff */
[----:B------:R-:W-:Y:S02]  /*6ae0*/  IMAD.MOV.U32 R37, RZ, RZ, 0x3fd80000 ;  /* 0x3fd80000ff257424 */ /* 0x000fe400078e00ff */
[----:B------:R-:W0:Y:S02]  /*6af0*/  MUFU.RSQ64H R41, R43 ;  /* 0x0000002b00297308 */ /* 0x000e240000001c00 */
[----:B0-----:R-:W-:-:S08]  /*6b00*/  DMUL R38, R40, R40 ;  /* 0x0000002828267228 */ /* 0x001fd00000000000 */
[----:B------:R-:W-:-:S08]  /*6b10*/  DFMA R38, R42, -R38, 1 ;  /* 0x3ff000002a26742b */ /* 0x000fd00000000826 */
[----:B------:R-:W-:Y:S02]  /*6b20*/  DFMA R36, R38, R36, 0.5 ;  /* 0x3fe000002624742b */ /* 0x000fe40000000024 */
[----:B------:R-:W-:-:S08]  /*6b30*/  DMUL R38, R40, R38 ;  /* 0x0000002628267228 */ /* 0x000fd00000000000 */
[----:B------:R-:W-:-:S08]  /*6b40*/  DFMA R38, R36, R38, R40 ;  /* 0x000000262426722b */ /* 0x000fd00000000028 */
[----:B------:R-:W-:Y:S02]  /*6b50*/  DMUL R36, R42, R38 ;  /* 0x000000262a247228 */ /* 0x000fe40000000000 */
[----:B------:R-:W-:-:S06]  /*6b60*/  VIADD R39, R39, 0xfff00000 ;  /* 0xfff0000027277836 */ /* 0x000fcc0000000000 */
[----:B------:R-:W-:-:S08]  /*6b70*/  DFMA R40, R36, -R36, R42 ;  /* 0x800000242428722b */ /* 0x000fd0000000002a */
[----:B------:R-:W-:-:S10]  /*6b80*/  DFMA R36, R38, R40, R36 ;  /* 0x000000282624722b */ /* 0x000fd40000000024 */
[----:B------:R-:W-:Y:S01]  /*6b90*/  VIADD R37, R37, 0xfcb00000 ;  /* 0xfcb0000025257836 */ /* 0x000fe20000000000 */
[----:B------:R-:W-:Y:S06]  /*6ba0*/  BRA `(.L_x_114) ;  /* 0x0000000000047947 */ /* 0x000fec0003800000 */
.L_x_115:
[----:B------:R-:W-:-:S11]  /*6bb0*/  DADD R36, R40, R40 ;  /* 0x0000000028247229 */ /* 0x000fd60000000028 */
.L_x_114:
[----:B------:R-:W-:Y:S05]  /*6bc0*/  BSYNC.RECONVERGENT B0 ;  /* 0x0000000000007941 */ /* 0x000fea0003800200 */
.L_x_112:
[----:B------:R-:W-:Y:S01]  /*6bd0*/  MOV R9, 0x0 ;  /* 0x0000000000097802 */ /* 0x000fe20000000f00 */
[----:B------:R-:W-:Y:S02]  /*6be0*/  IMAD.MOV.U32 R10, RZ, RZ, R36 ;  /* 0x000000ffff0a7224 */ /* 0x000fe400078e0024 */
[----:B------:R-:W-:Y:S01]  /*6bf0*/  IMAD.MOV.U32 R7, RZ, RZ, R37 ;  /* 0x000000ffff077224 */ /* 0x000fe200078e0025 */
[----:B------:R-:W-:Y:S06]  /*6c00*/  RET.REL.NODEC R8 `(_Z6renderiii6VectorS_3RayP6SphereiPS_) ;  /* 0xffffff9008fc7950 */ /* 0x000fec0003c3ffff */
        .type           $_Z6renderiii6VectorS_3RayP6SphereiPS_$__internal_trig_reduction_slowpathd,@function
        .size           $_Z6renderiii6VectorS_3RayP6SphereiPS_$__internal_trig_reduction_slowpathd,(.L_x_127 - $_Z6renderiii6VectorS_3RayP6SphereiPS_$__internal_trig_reduction_slowpathd)
$_Z6renderiii6VectorS_3RayP6SphereiPS_$__internal_trig_reduction_slowpathd:
[--C-:B------:R-:W-:Y:S01]  /*6c10*/  SHF.R.U32.HI R7, RZ, 0x14, R41.reuse ;  /* 0x00000014ff077819 */ /* 0x100fe20000011629 */
[----:B------:R-:W-:Y:S02]  /*6c20*/  IMAD.MOV.U32 R46, RZ, RZ, R8 ;  /* 0x000000ffff2e7224 */ /* 0x000fe400078e0008 */
[----:B------:R-:W-:Y:S01]  /*6c30*/  IMAD.MOV.U32 R47, RZ, RZ, R41 ;  /* 0x000000ffff2f7224 */ /* 0x000fe200078e0029 */
[----:B------:R-:W-:Y:S01]  /*6c40*/  LOP3.LUT R9, R7, 0x7ff, RZ, 0xc0, !PT ;  /* 0x000007ff07097812 */ /* 0x000fe200078ec0ff */
[----:B------:R-:W-:-:S03]  /*6c50*/  IMAD.MOV.U32 R10, RZ, RZ, RZ ;  /* 0x000000ffff0a7224 */ /* 0x000fc600078e00ff */
[----:B------:R-:W-:-:S13]  /*6c60*/  ISETP.NE.AND P0, PT, R9, 0x7ff, PT ;  /* 0x000007ff0900780c */ /* 0x000fda0003f05270 */
[----:B------:R-:W-:Y:S05]  /*6c70*/  @!P0 BRA `(.L_x_116) ;  /* 0x0000000800488947 */ /* 0x000fea0003800000 */
[----:B------:R-:W-:Y:S01]  /*6c80*/  VIADD R8, R9, 0xfffffc00 ;  /* 0xfffffc0009087836 */ /* 0x000fe20000000000 */
[----:B------:R-:W-:Y:S01]  /*6c90*/  BSSY.RECONVERGENT B4, `(.L_x_117) ;  /* 0x000002f000047945 */ /* 0x000fe20003800200 */
[----:B------:R-:W-:-:S03]  /*6ca0*/  CS2R R78, SRZ ;  /* 0x00000000004e7805 */ /* 0x000fc6000001ff00 */
[----:B------:R-:W-:Y:S02]  /*6cb0*/  SHF.R.U32.HI R10, RZ, 0x6, R8 ;  /* 0x00000006ff0a7819 */ /* 0x000fe40000011608 */
[----:B------:R-:W-:Y:S02]  /*6cc0*/  ISETP.GE.U32.AND P0, PT, R8, 0x80, PT ;  /* 0x000000800800780c */ /* 0x000fe40003f06070 */
[C---:B------:R-:W-:Y:S02]  /*6cd0*/  IADD3 R11, PT, PT, -R10.reuse, 0x13, RZ ;  /* 0x000000130a0b7810 */ /* 0x040fe40007ffe1ff */
[----:B------:R-:W-:Y:S02]  /*6ce0*/  IADD3 R43, PT, PT, -R10, 0xf, RZ ;  /* 0x0000000f0a2b7810 */ /* 0x000fe40007ffe1ff */
[----:B------:R-:W-:-:S04]  /*6cf0*/  SEL R11, R11, 0x12, P0 ;  /* 0x000000120b0b7807 */ /* 0x000fc80000000000 */
[----:B------:R-:W-:-:S13]  /*6d00*/  ISETP.GE.AND P0, PT, R43, R11, PT ;  /* 0x0000000b2b00720c */ /* 0x000fda0003f06270 */
[----:B------:R-:W-:Y:S05]  /*6d10*/  @P0 BRA `(.L_x_118) ;  /* 0x0000000000980947 */ /* 0x000fea0003800000 */
[----:B------:R-:W0:Y:S01]  /*6d20*/  LDC.64 R36, c[0x0][0x358] ;  /* 0x0000d600ff247b82 */ /* 0x000e220000000a00 */
[C---:B------:R-:W-:Y:S01]  /*6d30*/  SHF.L.U64.HI R47, R46.reuse, 0xb, R47 ;  /* 0x0000000b2e2f7819 */ /* 0x040fe2000001022f */
[----:B------:R-:W-:Y:S01]  /*6d40*/  HFMA2 R38, -RZ, RZ, 0, 0 ;  /* 0x00000000ff267431 */ /* 0x000fe200000001ff */
[----:B------:R-:W-:Y:S01]  /*6d50*/  BSSY.RECONVERGENT B5, `(.L_x_119) ;  /* 0x0000021000057945 */ /* 0x000fe20003800200 */
[----:B------:R-:W-:Y:S01]  /*6d60*/  IMAD.SHL.U32 R39, R46, 0x800, RZ ;  /* 0x000008002e277824 */ /* 0x000fe200078e00ff */
[----:B------:R-:W-:Y:S02]  /*6d70*/  IADD3 R40, PT, PT, RZ, -R10, -R11 ;  /* 0x8000000aff287210 */ /* 0x000fe40007ffe80b */
[----:B------:R-:W-:Y:S02]  /*6d80*/  CS2R R78, SRZ ;  /* 0x00000000004e7805 */ /* 0x000fe4000001ff00 */
[----:B------:R-:W-:-:S07]  /*6d90*/  LOP3.LUT R47, R47, 0x80000000, RZ, 0xfc, !PT ;  /* 0x800000002f2f7812 */ /* 0x000fce00078efcff */
.L_x_120:
[----:B------:R-:W1:Y:S01]  /*6da0*/  LDC.64 R8, c[0x4][RZ] ;  /* 0x01000000ff087b82 */ /* 0x000e620000000a00 */
[----:B0-----:R-:W-:Y:S02]  /*6db0*/  R2UR UR6, R36 ;  /* 0x00000000240672ca */ /* 0x001fe400000e0000 */
[----:B------:R-:W-:Y:S01]  /*6dc0*/  R2UR UR7, R37 ;  /* 0x00000000250772ca */ /* 0x000fe200000e0000 */
[----:B-1----:R-:W-:-:S12]  /*6dd0*/  IMAD.WIDE R8, R43, 0x8, R8 ;  /* 0x000000082b087825 */ /* 0x002fd800078e0208 */
[----:B------:R-:W2:Y:S01]  /*6de0*/  LDG.E.64.CONSTANT R8, desc[UR6][R8.64] ;  /* 0x0000000608087981 */ /* 0x000ea2000c1e9b00 */
[----:B------:R-:W-:Y:S02]  /*6df0*/  VIADD R40, R40, 0x1 ;  /* 0x0000000128287836 */ /* 0x000fe40000000000 */
[----:B------:R-:W-:Y:S02]  /*6e00*/  VIADD R43, R43, 0x1 ;  /* 0x000000012b2b7836 */ /* 0x000fe40000000000 */
[----:B--2---:R-:W-:-:S04]  /*6e10*/  IMAD.WIDE.U32 R78, P3, R8, R39, R78 ;  /* 0x00000027084e7225 */ /* 0x004fc8000786004e */
[----:B------:R-:W-:Y:S02]  /*6e20*/  IMAD R77, R8, R47, RZ ;  /* 0x0000002f084d7224 */ /* 0x000fe400078e02ff */
[CC--:B------:R-:W-:Y:S02]  /*6e30*/  IMAD R42, R9.reuse, R39.reuse, RZ ;  /* 0x00000027092a7224 */ /* 0x0c0fe400078e02ff */
[----:B------:R-:W-:Y:S01]  /*6e40*/  IMAD.HI.U32 R81, R9, R39, RZ ;  /* 0x0000002709517227 */ /* 0x000fe200078e00ff */
[----:B------:R-:W-:-:S03]  /*6e50*/  IADD3 R79, P0, PT, R77, R79, RZ ;  /* 0x0000004f4d4f7210 */ /* 0x000fc60007f1e0ff */
[----:B------:R-:W-:Y:S01]  /*6e60*/  IMAD R77, R38, 0x8, R1 ;  /* 0x00000008264d7824 */ /* 0x000fe200078e0201 */
[----:B------:R-:W-:Y:S01]  /*6e70*/  IADD3 R79, P1, PT, R42, R79, RZ ;  /* 0x0000004f2a4f7210 */ /* 0x000fe20007f3e0ff */
[----:B------:R-:W-:Y:S01]  /*6e80*/  IMAD.HI.U32 R42, R8, R47, RZ ;  /* 0x0000002f082a7227 */ /* 0x000fe200078e00ff */
[----:B------:R-:W-:-:S03]  /*6e90*/  IADD3 R38, PT, PT, R38, 0x1, RZ ;  /* 0x0000000126267810 */ /* 0x000fc60007ffe0ff */
[----:B------:R-:W-:Y:S01]  /*6ea0*/  IMAD.X R8, RZ, RZ, R42, P3 ;  /* 0x000000ffff087224 */ /* 0x000fe200018e062a */
[----:B------:R0:W-:Y:S01]  /*6eb0*/  STL.64 [R77], R78 ;  /* 0x0000004e4d007387 */ /* 0x0001e20000100a00 */
[----:B------:R-:W-:-:S03]  /*6ec0*/  IMAD.HI.U32 R42, R9, R47, RZ ;  /* 0x0000002f092a7227 */ /* 0x000fc600078e00ff */
[----:B------:R-:W-:Y:S01]  /*6ed0*/  IADD3.X R8, P0, PT, R81, R8, RZ, P0, !PT ;  /* 0x0000000851087210 */ /* 0x000fe2000071e4ff */
[----:B------:R-:W-:-:S05]  /*6ee0*/  IMAD R9, R9, R47, RZ ;  /* 0x0000002f09097224 */ /* 0x000fca00078e02ff */
[----:B------:R-:W-:Y:S01]  /*6ef0*/  IADD3.X R9, P1, PT, R9, R8, RZ, P1, !PT ;  /* 0x0000000809097210 */ /* 0x000fe20000f3e4ff */
[----:B------:R-:W-:Y:S01]  /*6f00*/  IMAD.X R8, RZ, RZ, R42, P0 ;  /* 0x000000ffff087224 */ /* 0x000fe200000e062a */
[----:B------:R-:W-:-:S03]  /*6f10*/  ISETP.NE.AND P0, PT, R40, -0xf, PT ;  /* 0xfffffff12800780c */ /* 0x000fc60003f05270 */
[----:B------:R-:W-:Y:S02]  /*6f20*/  IMAD.X R8, RZ, RZ, R8, P1 ;  /* 0x000000ffff087224 */ /* 0x000fe400008e0608 */
[----:B0-----:R-:W-:Y:S02]  /*6f30*/  IMAD.MOV.U32 R78, RZ, RZ, R9 ;  /* 0x000000ffff4e7224 */ /* 0x001fe400078e0009 */
[----:B------:R-:W-:-:S06]  /*6f40*/  IMAD.MOV.U32 R79, RZ, RZ, R8 ;  /* 0x000000ffff4f7224 */ /* 0x000fcc00078e0008 */
[----:B------:R-:W-:Y:S05]  /*6f50*/  @P0 BRA `(.L_x_120) ;  /* 0xfffffffc00900947 */ /* 0x000fea000383ffff */
[----:B------:R-:W-:Y:S05]  /*6f60*/  BSYNC.RECONVERGENT B5 ;  /* 0x0000000000057941 */ /* 0x000fea0003800200 */
.L_x_119:
[----:B------:R-:W-:-:S07]  /*6f70*/  IMAD.MOV.U32 R43, RZ, RZ, R11 ;  /* 0x000000ffff2b7224 */ /* 0x000fce00078e000b */
.L_x_118:
[----:B------:R-:W-:Y:S05]  /*6f80*/  BSYNC.RECONVERGENT B4 ;  /* 0x0000000000047941 */ /* 0x000fea0003800200 */
.L_x_117:
[----:B------:R-:W-:Y:S01]  /*6f90*/  LOP3.LUT P0, R47, R7, 0x3f, RZ, 0xc0, !PT ;  /* 0x0000003f072f7812 */ /* 0x000fe2000780c0ff */
[----:B------:R-:W-:-:S05]  /*6fa0*/  IMAD.IADD R8, R10, 0x1, R43 ;  /* 0x000000010a087824 */ /* 0x000fca00078e022b */
[----:B------:R-:W-:-:S05]  /*6fb0*/  LEA R37, R8, R1, 0x3 ;  /* 0x0000000108257211 */ /* 0x000fca00078e18ff */
[----:B------:R0:W-:Y:S04]  /*6fc0*/  STL.64 [R37+-0x78], R78 ;  /* 0xffff884e25007387 */ /* 0x0001e80000100a00 */
[----:B------:R-:W2:Y:S04]  /*6fd0*/  @P0 LDL.64 R38, [R1+0x8] ;  /* 0x0000080001260983 */ /* 0x000ea80000100a00 */
[----:B------:R-:W3:Y:S04]  /*6fe0*/  LDL.64 R8, [R1+0x10] ;  /* 0x0000100001087983 */ /* 0x000ee80000100a00 */
[----:B------:R-:W4:Y:S01]  /*6ff0*/  LDL.64 R10, [R1+0x18] ;  /* 0x00001800010a7983 */ /* 0x000f220000100a00 */
[----:B------:R-:W-:Y:S01]  /*7000*/  @P0 LOP3.LUT R7, R47, 0x3f, RZ, 0x3c, !PT ;  /* 0x0000003f2f070812 */ /* 0x000fe200078e3cff */
[----:B------:R-:W-:Y:S01]  /*7010*/  BSSY.RECONVERGENT B4, `(.L_x_121) ;  /* 0x0000034000047945 */ /* 0x000fe20003800200 */
[----:B--2---:R-:W-:-:S02]  /*7020*/  @P0 SHF.R.U64 R36, R38, 0x1, R39 ;  /* 0x0000000126240819 */ /* 0x004fc40000001227 */
[----:B------:R-:W-:Y:S02]  /*7030*/  @P0 SHF.R.U32.HI R38, RZ, 0x1, R39 ;  /* 0x00000001ff260819 */ /* 0x000fe40000011627 */
[--C-:B---3--:R-:W-:Y:S02]  /*7040*/  @P0 SHF.R.U32.HI R46, RZ, 0x1, R9.reuse ;  /* 0x00000001ff2e0819 */ /* 0x108fe40000011609 */
[C-C-:B------:R-:W-:Y:S02]  /*7050*/  @P0 SHF.R.U64 R42, R8.reuse, 0x1, R9.reuse ;  /* 0x00000001082a0819 */ /* 0x140fe40000001209 */
[----:B------:R-:W-:Y:S02]  /*7060*/  @P0 SHF.L.U32 R39, R8, R47, RZ ;  /* 0x0000002f08270219 */ /* 0x000fe400000006ff */
[----:B------:R-:W-:Y:S02]  /*7070*/  @P0 SHF.R.U64 R36, R36, R7, R38 ;  /* 0x0000000724240219 */ /* 0x000fe40000001226 */
[----:B------:R-:W-:-:S02]  /*7080*/  @P0 SHF.L.U64.HI R40, R8, R47, R9 ;  /* 0x0000002f08280219 */ /* 0x000fc40000010209 */
[----:B0-----:R-:W-:Y:S02]  /*7090*/  @P0 SHF.R.U32.HI R37, RZ, R7, R38 ;  /* 0x00000007ff250219 */ /* 0x001fe40000011626 */
[----:B----4-:R-:W-:Y:S02]  /*70a0*/  @P0 SHF.L.U32 R38, R10, R47, RZ ;  /* 0x0000002f0a260219 */ /* 0x010fe400000006ff */
[----:B------:R-:W-:Y:S02]  /*70b0*/  @P0 SHF.R.U64 R43, R42, R7, R46 ;  /* 0x000000072a2b0219 */ /* 0x000fe4000000122e */
[----:B------:R-:W-:Y:S02]  /*70c0*/  @P0 LOP3.LUT R8, R39, R36, RZ, 0xfc, !PT ;  /* 0x0000002427080212 */ /* 0x000fe400078efcff */
[----:B------:R-:W-:Y:S02]  /*70d0*/  @P0 LOP3.LUT R9, R40, R37, RZ, 0xfc, !PT ;  /* 0x0000002528090212 */ /* 0x000fe400078efcff */
[----:B------:R-:W-:-:S02]  /*70e0*/  @P0 SHF.L.U64.HI R36, R10, R47, R11 ;  /* 0x0000002f0a240219 */ /* 0x000fc4000001020b */
[----:B------:R-:W-:Y:S01]  /*70f0*/  @P0 LOP3.LUT R10, R38, R43, RZ, 0xfc, !PT ;  /* 0x0000002b260a0212 */ /* 0x000fe200078efcff */
[C---:B------:R-:W-:Y:S01]  /*7100*/  IMAD.SHL.U32 R38, R8.reuse, 0x4, RZ ;  /* 0x0000000408267824 */ /* 0x040fe200078e00ff */
[----:B------:R-:W-:Y:S02]  /*7110*/  @P0 SHF.R.U32.HI R7, RZ, R7, R46 ;  /* 0x00000007ff070219 */ /* 0x000fe4000001162e */
[----:B------:R-:W-:Y:S02]  /*7120*/  SHF.L.U64.HI R39, R8, 0x2, R9 ;  /* 0x0000000208277819 */ /* 0x000fe40000010209 */
[----:B------:R-:W-:Y:S02]  /*7130*/  @P0 LOP3.LUT R11, R36, R7, RZ, 0xfc, !PT ;  /* 0x00000007240b0212 */ /* 0x000fe400078efcff */
[----:B------:R-:W-:Y:S02]  /*7140*/  SHF.L.W.U32.HI R9, R9, 0x2, R10 ;  /* 0x0000000209097819 */ /* 0x000fe40000010e0a */
[----:B------:R-:W-:-:S02]  /*7150*/  IADD3 RZ, P0, PT, RZ, -R38, RZ ;  /* 0x80000026ffff7210 */ /* 0x000fc40007f1e0ff */
[----:B------:R-:W-:Y:S02]  /*7160*/  LOP3.LUT R7, RZ, R39, RZ, 0x33, !PT ;  /* 0x00000027ff077212 */ /* 0x000fe400078e33ff */
[----:B------:R-:W-:Y:S02]  /*7170*/  SHF.L.W.U32.HI R10, R10, 0x2, R11 ;  /* 0x000000020a0a7819 */ /* 0x000fe40000010e0b */
[----:B------:R-:W-:Y:S02]  /*7180*/  LOP3.LUT R36, RZ, R9, RZ, 0x33, !PT ;  /* 0x00000009ff247212 */ /* 0x000fe400078e33ff */
[----:B------:R-:W-:Y:S02]  /*7190*/  IADD3.X R8, P0, PT, RZ, R7, RZ, P0, !PT ;  /* 0x00000007ff087210 */ /* 0x000fe4000071e4ff */
[----:B------:R-:W-:Y:S02]  /*71a0*/  LOP3.LUT R7, RZ, R10, RZ, 0x33, !PT ;  /* 0x0000000aff077212 */ /* 0x000fe400078e33ff */
[----:B------:R-:W-:-:S02]  /*71b0*/  IADD3.X R36, P1, PT, RZ, R36, RZ, P0, !PT ;  /* 0x00000024ff247210 */ /* 0x000fc4000073e4ff */
[----:B------:R-:W-:-:S03]  /*71c0*/  ISETP.GT.U32.AND P3, PT, R9, -0x1, PT ;  /* 0xffffffff0900780c */ /* 0x000fc60003f64070 */
[----:B------:R-:W-:Y:S01]  /*71d0*/  IMAD.X R7, RZ, RZ, R7, P1 ;  /* 0x000000ffff077224 */ /* 0x000fe200008e0607 */
[----:B------:R-:W-:-:S04]  /*71e0*/  ISETP.GT.AND.EX P0, PT, R10, -0x1, PT, P3 ;  /* 0xffffffff0a00780c */ /* 0x000fc80003f04330 */
[----:B------:R-:W-:Y:S02]  /*71f0*/  SEL R40, R10, R7, P0 ;  /* 0x000000070a287207 */ /* 0x000fe40000000000 */
[----:B------:R-:W-:Y:S02]  /*7200*/  SEL R37, R9, R36, P0 ;  /* 0x0000002409257207 */ /* 0x000fe40000000000 */
[----:B------:R-:W-:Y:S02]  /*7210*/  ISETP.NE.U32.AND P1, PT, R40, RZ, PT ;  /* 0x000000ff2800720c */ /* 0x000fe40003f25070 */
[----:B------:R-:W-:Y:S02]  /*7220*/  SEL R39, R39, R8, P0 ;  /* 0x0000000827277207 */ /* 0x000fe40000000000 */
[----:B------:R-:W-:Y:S01]  /*7230*/  SEL R9, R37, R40, !P1 ;  /* 0x0000002825097207 */ /* 0x000fe20004800000 */
[----:B------:R-:W-:-:S05]  /*7240*/  @!P0 IMAD.MOV R38, RZ, RZ, -R38 ;  /* 0x000000ffff268224 */ /* 0x000fca00078e0a26 */
[----:B------:R-:W0:Y:S02]  /*7250*/  FLO.U32 R9, R9 ;  /* 0x0000000900097300 */ /* 0x000e2400000e0000 */
[C---:B0-----:R-:W-:Y:S02]  /*7260*/  IADD3 R36, PT, PT, -R9.reuse, 0x1f, RZ ;  /* 0x0000001f09247810 */ /* 0x041fe40007ffe1ff */
[----:B------:R-:W-:-:S03]  /*7270*/  IADD3 R7, PT, PT, -R9, 0x3f, RZ ;  /* 0x0000003f09077810 */ /* 0x000fc60007ffe1ff */
[----:B------:R-:W-:-:S05]  /*7280*/  @P1 IMAD.MOV R7, RZ, RZ, R36 ;  /* 0x000000ffff071224 */ /* 0x000fca00078e0224 */
[----:B------:R-:W-:-:S13]  /*7290*/  ISETP.NE.AND P1, PT, R7, RZ, PT ;  /* 0x000000ff0700720c */ /* 0x000fda0003f25270 */
[----:B------:R-:W-:Y:S05]  /*72a0*/  @!P1 BRA `(.L_x_122) ;  /* 0x0000000000289947 */ /* 0x000fea0003800000 */
[C---:B------:R-:W-:Y:S02]  /*72b0*/  LOP3.LUT R8, R7.reuse, 0x3f, RZ, 0xc0, !PT ;  /* 0x0000003f07087812 */ /* 0x040fe400078ec0ff */
[--C-:B------:R-:W-:Y:S02]  /*72c0*/  SHF.R.U64 R36, R38, 0x1, R39.reuse ;  /* 0x0000000126247819 */ /* 0x100fe40000001227 */
[----:B------:R-:W-:Y:S02]  /*72d0*/  SHF.R.U32.HI R38, RZ, 0x1, R39 ;  /* 0x00000001ff267819 */ /* 0x000fe40000011627 */
[----:B------:R-:W-:Y:S02]  /*72e0*/  LOP3.LUT R9, R7, 0x3f, RZ, 0xc, !PT ;  /* 0x0000003f07097812 */ /* 0x000fe400078e0cff */
[CC--:B------:R-:W-:Y:S02]  /*72f0*/  SHF.L.U64.HI R40, R37.reuse, R8.reuse, R40 ;  /* 0x0000000825287219 */ /* 0x0c0fe40000010228 */
[----:B------:R-:W-:-:S02]  /*7300*/  SHF.L.U32 R37, R37, R8, RZ ;  /* 0x0000000825257219 */ /* 0x000fc400000006ff */
[-CC-:B------:R-:W-:Y:S02]  /*7310*/  SHF.R.U64 R8, R36, R9.reuse, R38.reuse ;  /* 0x0000000924087219 */ /* 0x180fe40000001226 */
[----:B------:R-:W-:Y:S02]  /*7320*/  SHF.R.U32.HI R9, RZ, R9, R38 ;  /* 0x00000009ff097219 */ /* 0x000fe40000011626 */
[----:B------:R-:W-:Y:S02]  /*7330*/  LOP3.LUT R37, R37, R8, RZ, 0xfc, !PT ;  /* 0x0000000825257212 */ /* 0x000fe400078efcff */
[----:B------:R-:W-:-:S07]  /*7340*/  LOP3.LUT R40, R40, R9, RZ, 0xfc, !PT ;  /* 0x0000000928287212 */ /* 0x000fce00078efcff */
.L_x_122:
[----:B------:R-:W-:Y:S05]  /*7350*/  BSYNC.RECONVERGENT B4 ;  /* 0x0000000000047941 */ /* 0x000fea0003800200 */
.L_x_121:
[----:B------:R-:W-:Y:S01]  /*7360*/  IMAD.WIDE.U32 R38, R37, 0x2168c235, RZ ;  /* 0x2168c23525267825 */ /* 0x000fe200078e00ff */
[----:B------:R-:W-:Y:S02]  /*7370*/  MOV R9, RZ ;  /* 0x000000ff00097202 */ /* 0x000fe40000000f00 */
[----:B------:R-:W-:Y:S01]  /*7380*/  SHF.R.U32.HI R11, RZ, 0x1e, R11 ;  /* 0x0000001eff0b7819 */ /* 0x000fe2000001160b */
[----:B------:R-:W-:Y:S01]  /*7390*/  IMAD.MOV.U32 R8, RZ, RZ, R39 ;  /* 0x000000ffff087224 */ /* 0x000fe200078e0027 */
[----:B------:R-:W-:Y:S01]  /*73a0*/  IADD3 RZ, P1, PT, R38, R38, RZ ;  /* 0x0000002626ff7210 */ /* 0x000fe20007f3e0ff */
[----:B------:R-:W-:Y:S01]  /*73b0*/  IMAD.HI.U32 R36, R40, -0x36f0255e, RZ ;  /* 0xc90fdaa228247827 */ /* 0x000fe200078e00ff */
[----:B------:R-:W-:-:S03]  /*73c0*/  LEA.HI R10, R10, R11, RZ, 0x1 ;  /* 0x0000000b0a0a7211 */ /* 0x000fc600078f08ff */
[----:B------:R-:W-:-:S04]  /*73d0*/  IMAD.WIDE.U32 R8, R37, -0x36f0255e, R8 ;  /* 0xc90fdaa225087825 */ /* 0x000fc800078e0008 */
[C---:B------:R-:W-:Y:S02]  /*73e0*/  IMAD R37, R40.reuse, -0x36f0255e, RZ ;  /* 0xc90fdaa228257824 */ /* 0x040fe400078e02ff */
[----:B------:R-:W-:-:S04]  /*73f0*/  IMAD.WIDE.U32 R8, P3, R40, 0x2168c235, R8 ;  /* 0x2168c23528087825 */ /* 0x000fc80007860008 */
[----:B------:R-:W-:Y:S01]  /*7400*/  IMAD.X R36, RZ, RZ, R36, P3 ;  /* 0x000000ffff247224 */ /* 0x000fe200018e0624 */
[----:B------:R-:W-:Y:S02]  /*7410*/  IADD3 R9, P3, PT, R37, R9, RZ ;  /* 0x0000000925097210 */ /* 0x000fe40007f7e0ff */
[----:B------:R-:W-:Y:S02]  /*7420*/  IADD3.X RZ, P1, PT, R8, R8, RZ, P1, !PT ;  /* 0x0000000808ff7210 */ /* 0x000fe40000f3e4ff */
[C---:B------:R-:W-:Y:S01]  /*7430*/  ISETP.GT.U32.AND P4, PT, R9.reuse, RZ, PT ;  /* 0x000000ff0900720c */ /* 0x040fe20003f84070 */
[----:B------:R-:W-:Y:S01]  /*7440*/  IMAD.X R36, RZ, RZ, R36, P3 ;  /* 0x000000ffff247224 */ /* 0x000fe200018e0624 */
[----:B------:R-:W-:-:S04]  /*7450*/  IADD3.X R8, P3, PT, R9, R9, RZ, P1, !PT ;  /* 0x0000000909087210 */ /* 0x000fc80000f7e4ff */
[C---:B------:R-:W-:Y:S01]  /*7460*/  ISETP.GT.AND.EX P1, PT, R36.reuse, RZ, PT, P4 ;  /* 0x000000ff2400720c */ /* 0x040fe20003f24340 */
[----:B------:R-:W-:-:S03]  /*7470*/  IMAD.X R37, R36, 0x1, R36, P3 ;  /* 0x0000000124257824 */ /* 0x000fc600018e0624 */
[----:B------:R-:W-:Y:S02]  /*7480*/  SEL R9, R8, R9, P1 ;  /* 0x0000000908097207 */ /* 0x000fe40000800000 */
[----:B------:R-:W-:Y:S02]  /*7490*/  SEL R36, R37, R36, P1 ;  /* 0x0000002425247207 */ /* 0x000fe40000800000 */
[----:B------:R-:W-:Y:S02]  /*74a0*/  IADD3 R9, P3, PT, R9, 0x1, RZ ;  /* 0x0000000109097810 */ /* 0x000fe40007f7e0ff */
[----:B------:R-:W-:Y:S02]  /*74b0*/  SEL R38, RZ, 0xffffffff, !P1 ;  /* 0xffffffffff267807 */ /* 0x000fe40004800000 */
[----:B------:R-:W-:Y:S01]  /*74c0*/  LOP3.LUT P1, R8, R41, 0x80000000, RZ, 0xc0, !PT ;  /* 0x8000000029087812 */ /* 0x000fe2000782c0ff */
[----:B------:R-:W-:Y:S02]  /*74d0*/  IMAD.X R36, RZ, RZ, R36, P3 ;  /* 0x000000ffff247224 */ /* 0x000fe400018e0624 */
[----:B------:R-:W-:Y:S01]  /*74e0*/  IMAD.IADD R7, R38, 0x1, -R7 ;  /* 0x0000000126077824 */ /* 0x000fe200078e0a07 */
[----:B------:R-:W-:-:S02]  /*74f0*/  @!P0 LOP3.LUT R8, R8, 0x80000000, RZ, 0x3c, !PT ;  /* 0x8000000008088812 */ /* 0x000fc400078e3cff */
[----:B------:R-:W-:Y:S02]  /*7500*/  SHF.R.U64 R9, R9, 0xa, R36 ;  /* 0x0000000a09097819 */ /* 0x000fe40000001224 */
[----:B------:R-:W-:Y:S02]  /*7510*/  SHF.L.U32 R7, R7, 0x14, RZ ;  /* 0x0000001407077819 */ /* 0x000fe400000006ff */
[----:B------:R-:W-:-:S03]  /*7520*/  IADD3 R9, P3, PT, R9, 0x1, RZ ;  /* 0x0000000109097810 */ /* 0x000fc60007f7e0ff */
[----:B------:R-:W-:Y:S01]  /*7530*/  @P1 IMAD.MOV R10, RZ, RZ, -R10 ;  /* 0x000000ffff0a1224 */ /* 0x000fe200078e0a0a */
[----:B------:R-:W-:-:S04]  /*7540*/  LEA.HI.X R36, R36, RZ, RZ, 0x16, P3 ;  /* 0x000000ff24247211 */ /* 0x000fc800018fb4ff */
[--C-:B------:R-:W-:Y:S02]  /*7550*/  SHF.R.U64 R9, R9, 0x1, R36.reuse ;  /* 0x0000000109097819 */ /* 0x100fe40000001224 */
[----:B------:R-:W-:Y:S02]  /*7560*/  SHF.R.U32.HI R36, RZ, 0x1, R36 ;  /* 0x00000001ff247819 */ /* 0x000fe40000011624 */
[----:B------:R-:W-:-:S04]  /*7570*/  IADD3 R46, P3, P4, RZ, RZ, R9 ;  /* 0x000000ffff2e7210 */ /* 0x000fc80007c7e009 */
[----:B------:R-:W-:-:S04]  /*7580*/  IADD3.X R7, PT, PT, R7, 0x3fe00000, R36, P3, P4 ;  /* 0x3fe0000007077810 */ /* 0x000fc80001fe8424 */
[----:B------:R-:W-:-:S07]  /*7590*/  LOP3.LUT R47, R7, R8, RZ, 0xfc, !PT ;  /* 0x00000008072f7212 */ /* 0x000fce00078efcff */
.L_x_116:
[----:B------:R-:W-:Y:S02]  /*75a0*/  IMAD.MOV.U32 R77, RZ, RZ, 0x0 ;  /* 0x00000000ff4d7424 */ /* 0x000fe400078e00ff */
[----:B------:R-:W-:Y:S02]  /*75b0*/  IMAD.MOV.U32 R7, RZ, RZ, R10 ;  /* 0x000000ffff077224 */ /* 0x000fe400078e000a */
[----:B------:R-:W-:Y:S05]  /*75c0*/  RET.REL.NODEC R76 `(_Z6renderiii6VectorS_3RayP6SphereiPS_) ;  /* 0xffffff884c8c7950 */ /* 0x000fea0003c3ffff */
.L_x_123:
[----:B------:R-:W-:-:S00]  /*75d0*/  BRA `(.L_x_123) ;  /* 0xfffffffc00fc7947 */ /* 0x000fc0000383ffff */
[----:B------:R-:W-:-:S00]  /*75e0*/  NOP ;  /* 0x0000000000007918 */ /* 0x000fc00000000000 */
        /* <DEDUP_REMOVED lines=9> */
.L_x_127:


//--------------------- .nv.global.init           --------------------------
	.section	.nv.global.init,"aw",@progbits
	.align	16
.nv.global.init:
	.type		__cudart_sin_cos_coeffs,@object
	.size		__cudart_sin_cos_coeffs,(__cudart_i2opi_d - __cudart_sin_cos_coeffs)
__cudart_sin_cos_coeffs:
        /*0000*/ 	.byte	0x46, 0xd2, 0xb0, 0x2c, 0xf1, 0xe5, 0x5a, 0xbe, 0x92, 0xe3, 0xac, 0x69, 0xe3, 0x1d, 0xc7, 0x3e
        /*0010*/ 	.byte	0xa1, 0x62, 0xdb, 0x19, 0xa0, 0x01, 0x2a, 0xbf, 0x18, 0x08, 0x11, 0x11, 0x11, 0x11, 0x81, 0x3f
        /*0020*/ 	.byte	0x54, 0x55, 0x55, 0x55, 0x55, 0x55, 0xc5, 0xbf, 0x00, 0x00, 0x00, 0x00, 0x00, 0x00, 0x00, 0x00
        /*0030*/ 	.byte	0x00, 0x00, 0x00, 0x00, 0x00, 0x00, 0x00, 0x00, 0x64, 0x81, 0xfd, 0x20, 0x83, 0xff, 0xa8, 0xbd
        /*0040*/ 	.byte	0x28, 0x85, 0xef, 0xc1, 0xa7, 0xee, 0x21, 0x3e, 0xd9, 0xe6, 0x06, 0x8e, 0x4f, 0x7e, 0x92, 0xbe
        /*0050*/ 	.byte	0xe9, 0xbc, 0xdd, 0x19, 0xa0, 0x01, 0xfa, 0x3e, 0x47, 0x5d, 0xc1, 0x16, 0x6c, 0xc1, 0x56, 0xbf
        /*0060*/ 	.byte	0x51, 0x55, 0x55, 0x55, 0x55, 0x55, 0xa5, 0x3f, 0x00, 0x00, 0x00, 0x00, 0x00, 0x00, 0xe0, 0xbf
        /*0070*/ 	.byte	0x00, 0x00, 0x00, 0x00, 0x00, 0x00, 0xf0, 0x3f, 0x00, 0x00, 0x00, 0x00, 0x00, 0x00, 0x00, 0x00
	.type		__cudart_i2opi_d,@object
	.size		__cudart_i2opi_d,(.L_0 - __cudart_i2opi_d)
__cudart_i2opi_d:
        /* <DEDUP_REMOVED lines=9> */
.L_0:


//--------------------- .nv.shared.reserved.0     --------------------------
	.section	.nv.shared.reserved.0,"aw",@nobits
	.weak		__nv_reservedSMEM_offset_0_alias
	.size		__nv_reservedSMEM_offset_0_alias, 0, 64
	.other		__nv_reservedSMEM_offset_0_alias,@"STO_CUDA_RESERVED_SHARED STV_DEFAULT"
__nv_reservedSMEM_offset_0_alias:
	.zero		0
	.zero		64


//--------------------- .nv.constant0._Z6renderiii6VectorS_3RayP6SphereiPS_ --------------------------
	.section	.nv.constant0._Z6renderiii6VectorS_3RayP6SphereiPS_,"a",@progbits
	.sectionflags	@""
	.align	4
.nv.constant0._Z6renderiii6VectorS_3RayP6SphereiPS_:
	.zero		1032


//--------------------- SYMBOLS --------------------------

	.type		.nv.reservedSmem.offset0,@object
	.size		.nv.reservedSmem.offset0,0x4
